// auto-generated by cutlass_sweep.gemm — config: {"arch": "sm_100", "cluster_m": 2, "cluster_n": 2, "dtype": "e4m3", "stages": 5, "tile_k": 64, "tile_m": 128, "tile_n": 256}
#include "cutlass/cutlass.h"
#include "cutlass/gemm/collective/collective_builder.hpp"
#include "cutlass/gemm/device/gemm_universal_adapter.h"
#include "cutlass/gemm/kernel/gemm_universal.hpp"
#include "cutlass/epilogue/collective/collective_builder.hpp"

using ElemA = cutlass::float_e4m3_t;
using ElemB = cutlass::float_e4m3_t;
using ElemCD = cutlass::float_e4m3_t;
using Acc  = float;
using TileShape    = cute::Shape<cute::_128, cute::_256, cute::_64>;
using ClusterShape = cute::Shape<cute::_2, cute::_2, cute::_1>;

using CollectiveEpilogue = typename cutlass::epilogue::collective::CollectiveBuilder<
    cutlass::arch::Sm100, cutlass::arch::OpClassTensorOp,
    TileShape, ClusterShape,
    cutlass::epilogue::collective::EpilogueTileAuto,
    Acc, Acc,
    ElemCD, cutlass::layout::RowMajor, 128 / cutlass::sizeof_bits<ElemCD>::value,
    ElemCD, cutlass::layout::RowMajor, 128 / cutlass::sizeof_bits<ElemCD>::value,
    cutlass::epilogue::collective::EpilogueScheduleAuto
  >::CollectiveOp;

using CollectiveMainloop = typename cutlass::gemm::collective::CollectiveBuilder<
    cutlass::arch::Sm100, cutlass::arch::OpClassTensorOp,
    ElemA, cutlass::layout::RowMajor, 128 / cutlass::sizeof_bits<ElemA>::value,
    ElemB, cutlass::layout::ColumnMajor, 128 / cutlass::sizeof_bits<ElemB>::value,
    Acc,
    TileShape, ClusterShape,
    cutlass::gemm::collective::StageCount<5>,
    cutlass::gemm::collective::KernelScheduleAuto
  >::CollectiveOp;

using GemmKernel = cutlass::gemm::kernel::GemmUniversal<
    cute::Shape<int,int,int,int>,
    CollectiveMainloop,
    CollectiveEpilogue
>;
using Gemm = cutlass::gemm::device::GemmUniversalAdapter<GemmKernel>;

// Force the device kernel symbol into the cubin without needing a host main.
auto* _anchor = &cutlass::device_kernel<GemmKernel>;


// ===== COMPILED SASS (sm_100a) =====

	.target	sm_100a

	.elftype	@"ET_EXEC"


//--------------------- .note.nv.tkinfo           --------------------------
	.section	.note.nv.tkinfo,"",@"SHT_NOTE"
	.sectionflags	@"SHF_NOTE_NV_TKINFO"
	.tkinfo
        /*0018*/ 	.word	0x00000002
        /*0030*/ 	.string	""
        /*0030*/ 	.string	"ptxas"
        /*0030*/ 	.string	"Cuda compilation tools, release 13.0, V13.0.88"
        /*0030*/ 	.string	"Build cuda_13.0.r13.0/compiler.36424714_0"
        /*0030*/ 	.string	"-arch sm_100a -m 64 "



//--------------------- .note.nv.cuinfo           --------------------------
	.section	.note.nv.cuinfo,"",@"SHT_NOTE"
	.sectionflags	@"SHF_NOTE_NV_CUINFO"
        /*0018*/ 	.short	0x0002
        /*001a*/ 	.short	0x0064
        /*001c*/ 	.short	0x0082
	.zero		2


//--------------------- .nv.info                  --------------------------
	.section	.nv.info,"",@"SHT_CUDA_INFO"
	.align	4


	//----- nvinfo : EIATTR_REGCOUNT
	.align		4
        /*0000*/ 	.byte	0x04, 0x2f
        /*0002*/ 	.short	(.L_20 - .L_19)
	.align		4
.L_19:
        /*0004*/ 	.word	index@(_ZN7cutlass13device_kernelINS_4gemm6kernel13GemmUniversalIN4cute5tupleIJiiiiEEENS1_10collective13CollectiveMmaINS1_35MainloopSm100TmaUmmaWarpSpecializedILi5ELi2ELi4ENS5_IJNS4_1CILi2EEESB_NSA_ILi1EEEEEEEENS5_IJNSA_ILi128EEENSA_ILi256EEENSA_ILi64EEEEEENS_12float_e4m3_tENS5_IJlSC_lEEESJ_SK_NS4_8TiledMMAINS4_8MMA_AtomIJNS4_10MMA_TraitsINS4_25SM100_MMA_F8F6F4_2x1SM_SSEJSJ_SJ_fSF_SG_NS4_17integral_constantINS4_4UMMA5MajorELSR_0EEESS_NSP_INSQ_7ScaleInELST_0EEESU_EEEEEENS4_6LayoutINS5_IJSC_SC_SC_EEENS5_IJNSA_ILi0EEESZ_SZ_EEEEENS5_IJNS4_10UnderscoreES12_S12_EEEEENS4_28SM100_TMA_2SM_LOAD_MULTICASTENS4_14ComposedLayoutINS4_7SwizzleILi2ELi4ELi3EEENS4_18smem_ptr_flag_bitsILi8EEENSX_INS5_IJNSA_ILi8EEESH_EEENS5_IJSH_SC_EEEEEEEvNS4_8identityENS4_18SM100_TMA_2SM_LOADES1F_vS1G_EENS_8epilogue10collective18CollectiveEpilogueINS1J_23Sm100TmaWarpSpecializedILi4ELi2ELi32ELb0ELb0EEEJNS5_IJSH_SG_SH_EEENS5_IJNSX_ISH_SC_EENSX_INS5_IJNSA_ILi32EEESB_EEENS5_IJSC_SF_EEEEEEEESJ_SK_SJ_SK_NS1J_6fusion15FusionCallbacksIS1N_NS1V_17LinearCombinationISJ_fSJ_fLNS_15FloatRoundStyleE2EEES1O_S1U_JEEENS4_5SM1004TMEM4LOAD26SM100_TMEM_LOAD_32dp32b32xENS4_13SM90_TMA_LOADENS16_INS17_ILi1ELi4ELi3EEES1A_NSX_INS5_IJS1B_S1Q_EEENS5_IJS1Q_SC_EEEEEEENS4_39AutoVectorizingCopyWithAssumedAlignmentILi128EEENS4_14SM90_TMA_STOREES2A_S2C_S2C_EEEvvEEEEvNT_6ParamsE)
        /*0008*/ 	.word	0x00000074


	//----- nvinfo : EIATTR_FRAME_SIZE
	.align		4
.L_20:
        /*000c*/ 	.byte	0x04, 0x11
        /*000e*/ 	.short	(.L_22 - .L_21)
	.align		4
.L_21:
        /*0010*/ 	.word	index@($__internal_2_$__cuda_sm10x_tcgen05_guardrail_trap_unallocated_columns_being_dealloced)
        /*0014*/ 	.word	0x00000000


	//----- nvinfo : EIATTR_FRAME_SIZE
	.align		4
.L_22:
        /*0018*/ 	.byte	0x04, 0x11
        /*001a*/ 	.short	(.L_24 - .L_23)
	.align		4
.L_23:
        /*001c*/ 	.word	index@($__internal_1_$__cuda_sm10x_tcgen05_guardrail_trap_phase_invalid_during_alloc)
        /*0020*/ 	.word	0x00000000


	//----- nvinfo : EIATTR_FRAME_SIZE
	.align		4
.L_24:
        /*0024*/ 	.byte	0x04, 0x11
        /*0026*/ 	.short	(.L_26 - .L_25)
	.align		4
.L_25:
        /*0028*/ 	.word	index@($__internal_0_$__cuda_sm10x_tcgen05_guardrail_trap_col_being_dealloced_not_returned_by_alloc)
        /*002c*/ 	.word	0x00000000


	//----- nvinfo : EIATTR_FRAME_SIZE
	.align		4
.L_26:
        /*0030*/ 	.byte	0x04, 0x11
        /*0032*/ 	.short	(.L_28 - .L_27)
	.align		4
.L_27:
        /*0034*/ 	.word	index@(_ZN7cutlass13device_kernelINS_4gemm6kernel13GemmUniversalIN4cute5tupleIJiiiiEEENS1_10collective13CollectiveMmaINS1_35MainloopSm100TmaUmmaWarpSpecializedILi5ELi2ELi4ENS5_IJNS4_1CILi2EEESB_NSA_ILi1EEEEEEEENS5_IJNSA_ILi128EEENSA_ILi256EEENSA_ILi64EEEEEENS_12float_e4m3_tENS5_IJlSC_lEEESJ_SK_NS4_8TiledMMAINS4_8MMA_AtomIJNS4_10MMA_TraitsINS4_25SM100_MMA_F8F6F4_2x1SM_SSEJSJ_SJ_fSF_SG_NS4_17integral_constantINS4_4UMMA5MajorELSR_0EEESS_NSP_INSQ_7ScaleInELST_0EEESU_EEEEEENS4_6LayoutINS5_IJSC_SC_SC_EEENS5_IJNSA_ILi0EEESZ_SZ_EEEEENS5_IJNS4_10UnderscoreES12_S12_EEEEENS4_28SM100_TMA_2SM_LOAD_MULTICASTENS4_14ComposedLayoutINS4_7SwizzleILi2ELi4ELi3EEENS4_18smem_ptr_flag_bitsILi8EEENSX_INS5_IJNSA_ILi8EEESH_EEENS5_IJSH_SC_EEEEEEEvNS4_8identityENS4_18SM100_TMA_2SM_LOADES1F_vS1G_EENS_8epilogue10collective18CollectiveEpilogueINS1J_23Sm100TmaWarpSpecializedILi4ELi2ELi32ELb0ELb0EEEJNS5_IJSH_SG_SH_EEENS5_IJNSX_ISH_SC_EENSX_INS5_IJNSA_ILi32EEESB_EEENS5_IJSC_SF_EEEEEEEESJ_SK_SJ_SK_NS1J_6fusion15FusionCallbacksIS1N_NS1V_17LinearCombinationISJ_fSJ_fLNS_15FloatRoundStyleE2EEES1O_S1U_JEEENS4_5SM1004TMEM4LOAD26SM100_TMEM_LOAD_32dp32b32xENS4_13SM90_TMA_LOADENS16_INS17_ILi1ELi4ELi3EEES1A_NSX_INS5_IJS1B_S1Q_EEENS5_IJS1Q_SC_EEEEEEENS4_39AutoVectorizingCopyWithAssumedAlignmentILi128EEENS4_14SM90_TMA_STOREES2A_S2C_S2C_EEEvvEEEEvNT_6ParamsE)
        /*0038*/ 	.word	0x00000000


	//----- nvinfo : EIATTR_MIN_STACK_SIZE
	.align		4
.L_28:
        /*003c*/ 	.byte	0x04, 0x12
        /*003e*/ 	.short	(.L_30 - .L_29)
	.align		4
.L_29:
        /*0040*/ 	.word	index@(_ZN7cutlass13device_kernelINS_4gemm6kernel13GemmUniversalIN4cute5tupleIJiiiiEEENS1_10collective13CollectiveMmaINS1_35MainloopSm100TmaUmmaWarpSpecializedILi5ELi2ELi4ENS5_IJNS4_1CILi2EEESB_NSA_ILi1EEEEEEEENS5_IJNSA_ILi128EEENSA_ILi256EEENSA_ILi64EEEEEENS_12float_e4m3_tENS5_IJlSC_lEEESJ_SK_NS4_8TiledMMAINS4_8MMA_AtomIJNS4_10MMA_TraitsINS4_25SM100_MMA_F8F6F4_2x1SM_SSEJSJ_SJ_fSF_SG_NS4_17integral_constantINS4_4UMMA5MajorELSR_0EEESS_NSP_INSQ_7ScaleInELST_0EEESU_EEEEEENS4_6LayoutINS5_IJSC_SC_SC_EEENS5_IJNSA_ILi0EEESZ_SZ_EEEEENS5_IJNS4_10UnderscoreES12_S12_EEEEENS4_28SM100_TMA_2SM_LOAD_MULTICASTENS4_14ComposedLayoutINS4_7SwizzleILi2ELi4ELi3EEENS4_18smem_ptr_flag_bitsILi8EEENSX_INS5_IJNSA_ILi8EEESH_EEENS5_IJSH_SC_EEEEEEEvNS4_8identityENS4_18SM100_TMA_2SM_LOADES1F_vS1G_EENS_8epilogue10collective18CollectiveEpilogueINS1J_23Sm100TmaWarpSpecializedILi4ELi2ELi32ELb0ELb0EEEJNS5_IJSH_SG_SH_EEENS5_IJNSX_ISH_SC_EENSX_INS5_IJNSA_ILi32EEESB_EEENS5_IJSC_SF_EEEEEEEESJ_SK_SJ_SK_NS1J_6fusion15FusionCallbacksIS1N_NS1V_17LinearCombinationISJ_fSJ_fLNS_15FloatRoundStyleE2EEES1O_S1U_JEEENS4_5SM1004TMEM4LOAD26SM100_TMEM_LOAD_32dp32b32xENS4_13SM90_TMA_LOADENS16_INS17_ILi1ELi4ELi3EEES1A_NSX_INS5_IJS1B_S1Q_EEENS5_IJS1Q_SC_EEEEEEENS4_39AutoVectorizingCopyWithAssumedAlignmentILi128EEENS4_14SM90_TMA_STOREES2A_S2C_S2C_EEEvvEEEEvNT_6ParamsE)
        /*0044*/ 	.word	0x00000000
.L_30:


//--------------------- .nv.compat                --------------------------
	.section	.nv.compat,"",@"SHT_CUDA_COMPAT_INFO"
	.align	4
        /*0000*/ 	.byte	0x02, 0x09, 0x01, 0x00, 0x02, 0x02, 0x02, 0x00, 0x02, 0x05, 0x05, 0x00, 0x03, 0x07, 0x01, 0x01
        /*0010*/ 	.byte	0x02, 0x03, 0x01, 0x00, 0x02, 0x06, 0x01, 0x00, 0x04, 0x0b, 0x08, 0x00, 0x09, 0x00, 0x00, 0x00
        /*0020*/ 	.byte	0x00, 0x00, 0x00, 0x00


//--------------------- .nv.info._ZN7cutlass13device_kernelINS_4gemm6kernel13GemmUniversalIN4cute5tupleIJiiiiEEENS1_10collective13CollectiveMmaINS1_35MainloopSm100TmaUmmaWarpSpecializedILi5ELi2ELi4ENS5_IJNS4_1CILi2EEESB_NSA_ILi1EEEEEEEENS5_IJNSA_ILi128EEENSA_ILi256EEENSA_ILi64EEEEEENS_12float_e4m3_tENS5_IJlSC_lEEESJ_SK_NS4_8TiledMMAINS4_8MMA_AtomIJNS4_10MMA_TraitsINS4_25SM100_MMA_F8F6F4_2x1SM_SSEJSJ_SJ_fSF_SG_NS4_17integral_constantINS4_4UMMA5MajorELSR_0EEESS_NSP_INSQ_7ScaleInELST_0EEESU_EEEEEENS4_6LayoutINS5_IJSC_SC_SC_EEENS5_IJNSA_ILi0EEESZ_SZ_EEEEENS5_IJNS4_10UnderscoreES12_S12_EEEEENS4_28SM100_TMA_2SM_LOAD_MULTICASTENS4_14ComposedLayoutINS4_7SwizzleILi2ELi4ELi3EEENS4_18smem_ptr_flag_bitsILi8EEENSX_INS5_IJNSA_ILi8EEESH_EEENS5_IJSH_SC_EEEEEEEvNS4_8identityENS4_18SM100_TMA_2SM_LOADES1F_vS1G_EENS_8epilogue10collective18CollectiveEpilogueINS1J_23Sm100TmaWarpSpecializedILi4ELi2ELi32ELb0ELb0EEEJNS5_IJSH_SG_SH_EEENS5_IJNSX_ISH_SC_EENSX_INS5_IJNSA_ILi32EEESB_EEENS5_IJSC_SF_EEEEEEEESJ_SK_SJ_SK_NS1J_6fusion15FusionCallbacksIS1N_NS1V_17LinearCombinationISJ_fSJ_fLNS_15FloatRoundStyleE2EEES1O_S1U_JEEENS4_5SM1004TMEM4LOAD26SM100_TMEM_LOAD_32dp32b32xENS4_13SM90_TMA_LOADENS16_INS17_ILi1ELi4ELi3EEES1A_NSX_INS5_IJS1B_S1Q_EEENS5_IJS1Q_SC_EEEEEEENS4_39AutoVectorizingCopyWithAssumedAlignmentILi128EEENS4_14SM90_TMA_STOREES2A_S2C_S2C_EEEvvEEEEvNT_6ParamsE --------------------------
	.section	.nv.info._ZN7cutlass13device_kernelINS_4gemm6kernel13GemmUniversalIN4cute5tupleIJiiiiEEENS1_10collective13CollectiveMmaINS1_35MainloopSm100TmaUmmaWarpSpecializedILi5ELi2ELi4ENS5_IJNS4_1CILi2EEESB_NSA_ILi1EEEEEEEENS5_IJNSA_ILi128EEENSA_ILi256EEENSA_ILi64EEEEEENS_12float_e4m3_tENS5_IJlSC_lEEESJ_SK_NS4_8TiledMMAINS4_8MMA_AtomIJNS4_10MMA_TraitsINS4_25SM100_MMA_F8F6F4_2x1SM_SSEJSJ_SJ_fSF_SG_NS4_17integral_constantINS4_4UMMA5MajorELSR_0EEESS_NSP_INSQ_7ScaleInELST_0EEESU_EEEEEENS4_6LayoutINS5_IJSC_SC_SC_EEENS5_IJNSA_ILi0EEESZ_SZ_EEEEENS5_IJNS4_10UnderscoreES12_S12_EEEEENS4_28SM100_TMA_2SM_LOAD_MULTICASTENS4_14ComposedLayoutINS4_7SwizzleILi2ELi4ELi3EEENS4_18smem_ptr_flag_bitsILi8EEENSX_INS5_IJNSA_ILi8EEESH_EEENS5_IJSH_SC_EEEEEEEvNS4_8identityENS4_18SM100_TMA_2SM_LOADES1F_vS1G_EENS_8epilogue10collective18CollectiveEpilogueINS1J_23Sm100TmaWarpSpecializedILi4ELi2ELi32ELb0ELb0EEEJNS5_IJSH_SG_SH_EEENS5_IJNSX_ISH_SC_EENSX_INS5_IJNSA_ILi32EEESB_EEENS5_IJSC_SF_EEEEEEEESJ_SK_SJ_SK_NS1J_6fusion15FusionCallbacksIS1N_NS1V_17LinearCombinationISJ_fSJ_fLNS_15FloatRoundStyleE2EEES1O_S1U_JEEENS4_5SM1004TMEM4LOAD26SM100_TMEM_LOAD_32dp32b32xENS4_13SM90_TMA_LOADENS16_INS17_ILi1ELi4ELi3EEES1A_NSX_INS5_IJS1B_S1Q_EEENS5_IJS1Q_SC_EEEEEEENS4_39AutoVectorizingCopyWithAssumedAlignmentILi128EEENS4_14SM90_TMA_STOREES2A_S2C_S2C_EEEvvEEEEvNT_6ParamsE,"",@"SHT_CUDA_INFO"
	.sectionflags	@""
	.align	4


	//----- nvinfo : EIATTR_CUDA_API_VERSION
	.align		4
        /*0000*/ 	.byte	0x04, 0x37
        /*0002*/ 	.short	(.L_32 - .L_31)
.L_31:
        /*0004*/ 	.word	0x00000082


	//----- nvinfo : EIATTR_KPARAM_INFO
	.align		4
.L_32:
        /*0008*/ 	.byte	0x04, 0x17
        /*000a*/ 	.short	(.L_34 - .L_33)
.L_33:
        /*000c*/ 	.word	0x00000000
        /*0010*/ 	.short	0x0000
        /*0012*/ 	.short	0x0000
        /*0014*/ 	.byte	0x00, 0xf0, 0x01, 0x20


	//----- nvinfo : EIATTR_AT_ENTRY_FRAGMENTS
	.align		4
.L_34:
        /*0018*/ 	.byte	0x04, 0x4f
        /*001a*/ 	.short	(.L_36 - .L_35)


	//   ....[0]....
.L_35:
        /*001c*/ 	.word	0x00000007


	//----- nvinfo : EIATTR_RESERVED_SMEM_USED
	.align		4
.L_36:
        /*0020*/ 	.byte	0x01, 0x41
	.zero		2


	//----- nvinfo : EIATTR_SPARSE_MMA_MASK
	.align		4
        /*0024*/ 	.byte	0x03, 0x50
        /*0026*/ 	.short	0x0000


	//----- nvinfo : EIATTR_TCGEN05_2CTA_USED
	.align		4
        /*0028*/ 	.byte	0x01, 0x52
	.zero		2


	//----- nvinfo : EIATTR_MAXREG_COUNT
	.align		4
        /*002c*/ 	.byte	0x03, 0x1b
        /*002e*/ 	.short	0x00ff


	//----- nvinfo : EIATTR_NUM_BARRIERS
	.align		4
        /*0030*/ 	.byte	0x02, 0x4c
        /*0032*/ 	.byte	0x07
	.zero		1


	//----- nvinfo : EIATTR_EXTERNS
	.align		4
        /*0034*/ 	.byte	0x04, 0x0f
        /*0036*/ 	.short	(.L_38 - .L_37)


	//   ....[0]....
	.align		4
.L_37:
        /*0038*/ 	.word	index@(__assertfail)


	//----- nvinfo : EIATTR_MERCURY_ISA_VERSION
	.align		4
.L_38:
        /*003c*/ 	.byte	0x03, 0x5f
        /*003e*/ 	.short	0x0101


	//----- nvinfo : EIATTR_INT_WARP_WIDE_INSTR_OFFSETS
	.align		4
        /*0040*/ 	.byte	0x04, 0x31
        /*0042*/ 	.short	(.L_40 - .L_39)


	//   ....[0]....
.L_39:
        /*0044*/ 	.word	0x00000d90


	//   ....[1]....
        /*0048*/ 	.word	0x00000e30


	//   ....[2]....
        /*004c*/ 	.word	0x00004260


	//   ....[3]....
        /*0050*/ 	.word	0x00004280


	//   ....[4]....
        /*0054*/ 	.word	0x000042b0


	//   ....[5]....
        /*0058*/ 	.word	0x00004e20


	//   ....[6]....
        /*005c*/ 	.word	0x00004ec0


	//   ....[7]....
        /*0060*/ 	.word	0x00004f70


	//   ....[8]....
        /*0064*/ 	.word	0x00004fe0


	//   ....[9]....
        /*0068*/ 	.word	0x000050a0


	//   ....[10]....
        /*006c*/ 	.word	0x00005140


	//   ....[11]....
        /*0070*/ 	.word	0x000051b0


	//   ....[12]....
        /*0074*/ 	.word	0x00005270


	//   ....[13]....
        /*0078*/ 	.word	0x00005310


	//   ....[14]....
        /*007c*/ 	.word	0x000053b0


	//   ....[15]....
        /*0080*/ 	.word	0x000054a0


	//   ....[16]....
        /*0084*/ 	.word	0x00005570


	//----- nvinfo : EIATTR_COOP_GROUP_MASK_REGIDS
	.align		4
.L_40:
        /*0088*/ 	.byte	0x04, 0x29
        /*008a*/ 	.short	(.L_42 - .L_41)


	//   ....[0]....
.L_41:
        /*008c*/ 	.word	0xffffffff


	//   ....[1]....
        /*0090*/ 	.word	0xffffffff


	//   ....[2]....
        /*0094*/ 	.word	0xffffffff


	//   ....[3]....
        /*0098*/ 	.word	0xffffffff


	//   ....[4]....
        /*009c*/ 	.word	0xffffffff


	//   ....[5]....
        /*00a0*/ 	.word	0xffffffff


	//   ....[6]....
        /*00a4*/ 	.word	0xffffffff


	//   ....[7]....
        /*00a8*/ 	.word	0xffffffff


	//   ....[8]....
        /*00ac*/ 	.word	0xffffffff


	//   ....[9]....
        /*00b0*/ 	.word	0xffffffff


	//   ....[10]....
        /*00b4*/ 	.word	0xffffffff


	//   ....[11]....
        /*00b8*/ 	.word	0xffffffff


	//   ....[12]....
        /*00bc*/ 	.word	0xffffffff


	//   ....[13]....
        /*00c0*/ 	.word	0xffffffff


	//----- nvinfo : EIATTR_COOP_GROUP_INSTR_OFFSETS
	.align		4
.L_42:
        /*00c4*/ 	.byte	0x04, 0x28
        /*00c6*/ 	.short	(.L_44 - .L_43)


	//   ....[0]....
.L_43:
        /*00c8*/ 	.word	0x000000b0


	//   ....[1]....
        /*00cc*/ 	.word	0x00000520


	//   ....[2]....
        /*00d0*/ 	.word	0x00000700


	//   ....[3]....
        /*00d4*/ 	.word	0x00000890


	//   ....[4]....
        /*00d8*/ 	.word	0x00000980


	//   ....[5]....
        /*00dc*/ 	.word	0x00000ae0


	//   ....[6]....
        /*00e0*/ 	.word	0x00000c70


	//   ....[7]....
        /*00e4*/ 	.word	0x00000eb0


	//   ....[8]....
        /*00e8*/ 	.word	0x000021e0


	//   ....[9]....
        /*00ec*/ 	.word	0x00003120


	//   ....[10]....
        /*00f0*/ 	.word	0x000035f0


	//   ....[11]....
        /*00f4*/ 	.word	0x00003620


	//   ....[12]....
        /*00f8*/ 	.word	0x00004160


	//   ....[13]....
        /*00fc*/ 	.word	0x00004370


	//----- nvinfo : EIATTR_VRC_CTA_INIT_COUNT
	.align		4
.L_44:
        /*0100*/ 	.byte	0x02, 0x4a
        /*0102*/ 	.byte	0x80
	.zero		1


	//----- nvinfo : EIATTR_SYSCALL_OFFSETS
	.align		4
        /*0104*/ 	.byte	0x04, 0x46
        /*0106*/ 	.short	(.L_46 - .L_45)


	//   ....[0]....
.L_45:
        /*0108*/ 	.word	0x000060f0


	//   ....[1]....
        /*010c*/ 	.word	0x00006230


	//   ....[2]....
        /*0110*/ 	.word	0x00006a50


	//   ....[3]....
        /*0114*/ 	.word	0x00007830


	//   ....[4]....
        /*0118*/ 	.word	0x000085c0


	//   ....[5]....
        /*011c*/ 	.word	0x00009370


	//----- nvinfo : EIATTR_MBARRIER_INSTR_OFFSETS
	.align		4
.L_46:
        /*0120*/ 	.byte	0x04, 0x39
        /*0122*/ 	.short	(.L_48 - .L_47)


	//   ....[0]....
.L_47:
        /*0124*/ 	.word	0x00000650
        /*0128*/ 	.word	0x000000ff
        /*012c*/ 	.word	0x00000000
        /*0130*/ 	.short	0x0100
        /*0132*/ 	.byte	0x04
	.zero		1


	//   ....[1]....
        /*0134*/ 	.word	0x00000660
        /*0138*/ 	.word	0x000000ff
        /*013c*/ 	.word	0x00000028
        /*0140*/ 	.short	0x0100
        /*0142*/ 	.byte	0x04
	.zero		1


	//   ....[2]....
        /*0144*/ 	.word	0x00000670
        /*0148*/ 	.word	0x000000ff
        /*014c*/ 	.word	0x00000008
        /*0150*/ 	.short	0x0100
        /*0152*/ 	.byte	0x04
	.zero		1


	//   ....[3]....
        /*0154*/ 	.word	0x00000680
        /*0158*/ 	.word	0x000000ff
        /*015c*/ 	.word	0x00000030
        /*0160*/ 	.short	0x0100
        /*0162*/ 	.byte	0x04
	.zero		1


	//   ....[4]....
        /*0164*/ 	.word	0x00000690
        /*0168*/ 	.word	0x000000ff
        /*016c*/ 	.word	0x00000010
        /*0170*/ 	.short	0x0100
        /*0172*/ 	.byte	0x04
	.zero		1


	//   ....[5]....
        /*0174*/ 	.word	0x000006a0
        /*0178*/ 	.word	0x000000ff
        /*017c*/ 	.word	0x00000038
        /*0180*/ 	.short	0x0100
        /*0182*/ 	.byte	0x04
	.zero		1


	//   ....[6]....
        /*0184*/ 	.word	0x000006b0
        /*0188*/ 	.word	0x000000ff
        /*018c*/ 	.word	0x00000018
        /*0190*/ 	.short	0x0100
        /*0192*/ 	.byte	0x04
	.zero		1


	//   ....[7]....
        /*0194*/ 	.word	0x000006c0
        /*0198*/ 	.word	0x000000ff
        /*019c*/ 	.word	0x00000040
        /*01a0*/ 	.short	0x0100
        /*01a2*/ 	.byte	0x04
	.zero		1


	//   ....[8]....
        /*01a4*/ 	.word	0x000006d0
        /*01a8*/ 	.word	0x000000ff
        /*01ac*/ 	.word	0x00000020
        /*01b0*/ 	.short	0x0100
        /*01b2*/ 	.byte	0x04
	.zero		1


	//   ....[9]....
        /*01b4*/ 	.word	0x000006e0
        /*01b8*/ 	.word	0x000000ff
        /*01bc*/ 	.word	0x00000048
        /*01c0*/ 	.short	0x0100
        /*01c2*/ 	.byte	0x04
	.zero		1


	//   ....[10]....
        /*01c4*/ 	.word	0x00000800
        /*01c8*/ 	.word	0x000000ff
        /*01cc*/ 	.word	0x00000050
        /*01d0*/ 	.short	0x0100
        /*01d2*/ 	.byte	0x04
	.zero		1


	//   ....[11]....
        /*01d4*/ 	.word	0x00000810
        /*01d8*/ 	.word	0x000000ff
        /*01dc*/ 	.word	0x00000070
        /*01e0*/ 	.short	0x0100
        /*01e2*/ 	.byte	0x04
	.zero		1


	//   ....[12]....
        /*01e4*/ 	.word	0x00000820
        /*01e8*/ 	.word	0x000000ff
        /*01ec*/ 	.word	0x00000058
        /*01f0*/ 	.short	0x0100
        /*01f2*/ 	.byte	0x04
	.zero		1


	//   ....[13]....
        /*01f4*/ 	.word	0x00000830
        /*01f8*/ 	.word	0x000000ff
        /*01fc*/ 	.word	0x00000078
        /*0200*/ 	.short	0x0100
        /*0202*/ 	.byte	0x04
	.zero		1


	//   ....[14]....
        /*0204*/ 	.word	0x00000840
        /*0208*/ 	.word	0x000000ff
        /*020c*/ 	.word	0x00000060
        /*0210*/ 	.short	0x0100
        /*0212*/ 	.byte	0x04
	.zero		1


	//   ....[15]....
        /*0214*/ 	.word	0x00000850
        /*0218*/ 	.word	0x000000ff
        /*021c*/ 	.word	0x00000080
        /*0220*/ 	.short	0x0100
        /*0222*/ 	.byte	0x04
	.zero		1


	//   ....[16]....
        /*0224*/ 	.word	0x00000860
        /*0228*/ 	.word	0x000000ff
        /*022c*/ 	.word	0x00000068
        /*0230*/ 	.short	0x0100
        /*0232*/ 	.byte	0x04
	.zero		1


	//   ....[17]....
        /*0234*/ 	.word	0x00000870
        /*0238*/ 	.word	0x000000ff
        /*023c*/ 	.word	0x00000088
        /*0240*/ 	.short	0x0100
        /*0242*/ 	.byte	0x04
	.zero		1


	//   ....[18]....
        /*0244*/ 	.word	0x00000950
        /*0248*/ 	.word	0x000000ff
        /*024c*/ 	.word	0x00000090
        /*0250*/ 	.short	0x0100
        /*0252*/ 	.byte	0x06
	.zero		1


	//   ....[19]....
        /*0254*/ 	.word	0x00000960
        /*0258*/ 	.word	0x000000ff
        /*025c*/ 	.word	0x00000098
        /*0260*/ 	.short	0x0100
        /*0262*/ 	.byte	0x06
	.zero		1


	//   ....[20]....
        /*0264*/ 	.word	0x00000a90
        /*0268*/ 	.word	0x000000ff
        /*026c*/ 	.word	0x000000a0
        /*0270*/ 	.short	0x0100
        /*0272*/ 	.byte	0x06
	.zero		1


	//   ....[21]....
        /*0274*/ 	.word	0x00000aa0
        /*0278*/ 	.word	0x000000ff
        /*027c*/ 	.word	0x000000b0
        /*0280*/ 	.short	0x0100
        /*0282*/ 	.byte	0x06
	.zero		1


	//   ....[22]....
        /*0284*/ 	.word	0x00000ab0
        /*0288*/ 	.word	0x000000ff
        /*028c*/ 	.word	0x000000a8
        /*0290*/ 	.short	0x0100
        /*0292*/ 	.byte	0x06
	.zero		1


	//   ....[23]....
        /*0294*/ 	.word	0x00000ac0
        /*0298*/ 	.word	0x000000ff
        /*029c*/ 	.word	0x000000b8
        /*02a0*/ 	.short	0x0100
        /*02a2*/ 	.byte	0x06
	.zero		1


	//   ....[24]....
        /*02a4*/ 	.word	0x00000be0
        /*02a8*/ 	.word	0x000000ff
        /*02ac*/ 	.word	0x000000c0
        /*02b0*/ 	.short	0x0100
        /*02b2*/ 	.byte	0x04
	.zero		1


	//   ....[25]....
        /*02b4*/ 	.word	0x00000bf0
        /*02b8*/ 	.word	0x000000ff
        /*02bc*/ 	.word	0x000000e0
        /*02c0*/ 	.short	0x0100
        /*02c2*/ 	.byte	0x04
	.zero		1


	//   ....[26]....
        /*02c4*/ 	.word	0x00000c00
        /*02c8*/ 	.word	0x000000ff
        /*02cc*/ 	.word	0x000000c8
        /*02d0*/ 	.short	0x0100
        /*02d2*/ 	.byte	0x04
	.zero		1


	//   ....[27]....
        /*02d4*/ 	.word	0x00000c10
        /*02d8*/ 	.word	0x000000ff
        /*02dc*/ 	.word	0x000000e8
        /*02e0*/ 	.short	0x0100
        /*02e2*/ 	.byte	0x04
	.zero		1


	//   ....[28]....
        /*02e4*/ 	.word	0x00000c20
        /*02e8*/ 	.word	0x000000ff
        /*02ec*/ 	.word	0x000000d0
        /*02f0*/ 	.short	0x0100
        /*02f2*/ 	.byte	0x04
	.zero		1


	//   ....[29]....
        /*02f4*/ 	.word	0x00000c30
        /*02f8*/ 	.word	0x000000ff
        /*02fc*/ 	.word	0x000000f0
        /*0300*/ 	.short	0x0100
        /*0302*/ 	.byte	0x04
	.zero		1


	//   ....[30]....
        /*0304*/ 	.word	0x00000c40
        /*0308*/ 	.word	0x000000ff
        /*030c*/ 	.word	0x000000d8
        /*0310*/ 	.short	0x0100
        /*0312*/ 	.byte	0x04
	.zero		1


	//   ....[31]....
        /*0314*/ 	.word	0x00000c50
        /*0318*/ 	.word	0x000000ff
        /*031c*/ 	.word	0x000000f8
        /*0320*/ 	.short	0x0100
        /*0322*/ 	.byte	0x04
	.zero		1


	//   ....[32]....
        /*0324*/ 	.word	0x00000d40
        /*0328*/ 	.word	0x000000ff
        /*032c*/ 	.word	0x00000100
        /*0330*/ 	.short	0x0100
        /*0332*/ 	.byte	0x04
	.zero		1


	//   ....[33]....
        /*0334*/ 	.word	0x00000d50
        /*0338*/ 	.word	0x000000ff
        /*033c*/ 	.word	0x00000110
        /*0340*/ 	.short	0x0100
        /*0342*/ 	.byte	0x04
	.zero		1


	//   ....[34]....
        /*0344*/ 	.word	0x00000d60
        /*0348*/ 	.word	0x000000ff
        /*034c*/ 	.word	0x00000108
        /*0350*/ 	.short	0x0100
        /*0352*/ 	.byte	0x04
	.zero		1


	//   ....[35]....
        /*0354*/ 	.word	0x00000d70
        /*0358*/ 	.word	0x000000ff
        /*035c*/ 	.word	0x00000118
        /*0360*/ 	.short	0x0100
        /*0362*/ 	.byte	0x04
	.zero		1


	//   ....[36]....
        /*0364*/ 	.word	0x00000e70
        /*0368*/ 	.word	0x000000ff
        /*036c*/ 	.word	0x00000120
        /*0370*/ 	.short	0x0100
        /*0372*/ 	.byte	0x06
	.zero		1


	//   ....[37]....
        /*0374*/ 	.word	0x00001a30
        /*0378*/ 	.word	0x00000000
        /*037c*/ 	.word	0x00000110
        /*0380*/ 	.short	0x010a
        /*0382*/ 	.byte	0xff
	.zero		1


	//   ....[38]....
        /*0384*/ 	.word	0x00001a50
        /*0388*/ 	.word	0x00000000
        /*038c*/ 	.word	0x00000100
        /*0390*/ 	.short	0x0101
        /*0392*/ 	.byte	0xff
	.zero		1


	//   ....[39]....
        /*0394*/ 	.word	0x00001b00
        /*0398*/ 	.word	0x000000ff
        /*039c*/ 	.word	0x00000028
        /*03a0*/ 	.short	0x010a
        /*03a2*/ 	.byte	0x04
	.zero		1


	//   ....[40]....
        /*03a4*/ 	.word	0x00001bd0
        /*03a8*/ 	.word	0x000000ff
        /*03ac*/ 	.word	0x00000028
        /*03b0*/ 	.short	0x010a
        /*03b2*/ 	.byte	0x21
	.zero		1


	//   ....[41]....
        /*03b4*/ 	.word	0x00001d80
        /*03b8*/ 	.word	0x000000ff
        /*03bc*/ 	.word	0x00000028
        /*03c0*/ 	.short	0x010a
        /*03c2*/ 	.byte	0x05
	.zero		1


	//   ....[42]....
        /*03c4*/ 	.word	0x00001e90
        /*03c8*/ 	.word	0x000000ff
        /*03cc*/ 	.word	0x00000098
        /*03d0*/ 	.short	0x0101
        /*03d2*/ 	.byte	0x0d
	.zero		1


	//   ....[43]....
        /*03d4*/ 	.word	0x00001eb0
        /*03d8*/ 	.word	0x000000ff
        /*03dc*/ 	.word	0x00000028
        /*03e0*/ 	.short	0x010a
        /*03e2*/ 	.byte	0x04
	.zero		1


	//   ....[44]....
        /*03e4*/ 	.word	0x00001f30
        /*03e8*/ 	.word	0x000000ff
        /*03ec*/ 	.word	0x00000028
        /*03f0*/ 	.short	0x010a
        /*03f2*/ 	.byte	0x11
	.zero		1


	//   ....[45]....
        /*03f4*/ 	.word	0x000020d0
        /*03f8*/ 	.word	0x000000ff
        /*03fc*/ 	.word	0x00000028
        /*0400*/ 	.short	0x010a
        /*0402*/ 	.byte	0x05
	.zero		1


	//   ....[46]....
        /*0404*/ 	.word	0x00002210
        /*0408*/ 	.word	0x00000003
        /*040c*/ 	.word	0x000000a0
        /*0410*/ 	.short	0x010a
        /*0412*/ 	.byte	0xff
	.zero		1


	//   ....[47]....
        /*0414*/ 	.word	0x00002360
        /*0418*/ 	.word	0x00000000
        /*041c*/ 	.word	0x00000000
        /*0420*/ 	.short	0x0101
        /*0422*/ 	.byte	0xff
	.zero		1


	//   ....[48]....
        /*0424*/ 	.word	0x00002910
        /*0428*/ 	.word	0x000000ff
        /*042c*/ 	.word	0x00000000
        /*0430*/ 	.short	0x010a
        /*0432*/ 	.byte	0x04
	.zero		1


	//   ....[49]....
        /*0434*/ 	.word	0x000029a0
        /*0438*/ 	.word	0x000000ff
        /*043c*/ 	.word	0x00000000
        /*0440*/ 	.short	0x010a
        /*0442*/ 	.byte	0x05
	.zero		1


	//   ....[50]....
        /*0444*/ 	.word	0x00002a30
        /*0448*/ 	.word	0x000000ff
        /*044c*/ 	.word	0x00000000
        /*0450*/ 	.short	0x010a
        /*0452*/ 	.byte	0x05
	.zero		1


	//   ....[51]....
        /*0454*/ 	.word	0x00002ac0
        /*0458*/ 	.word	0x000000ff
        /*045c*/ 	.word	0x00000000
        /*0460*/ 	.short	0x010a
        /*0462*/ 	.byte	0x05
	.zero		1


	//   ....[52]....
        /*0464*/ 	.word	0x00002b60
        /*0468*/ 	.word	0x00000000
        /*046c*/ 	.word	0x00000000
        /*0470*/ 	.short	0x010a
        /*0472*/ 	.byte	0xff
	.zero		1


	//   ....[53]....
        /*0474*/ 	.word	0x00002c80
        /*0478*/ 	.word	0x00000002
        /*047c*/ 	.word	0x00000100
        /*0480*/ 	.short	0x010a
        /*0482*/ 	.byte	0xff
	.zero		1


	//   ....[54]....
        /*0484*/ 	.word	0x00002ce0
        /*0488*/ 	.word	0x00000004
        /*048c*/ 	.word	0x00000000
        /*0490*/ 	.short	0x0101
        /*0492*/ 	.byte	0xff
	.zero		1


	//   ....[55]....
        /*0494*/ 	.word	0x00002d00
        /*0498*/ 	.word	0x000000ff
        /*049c*/ 	.word	0x000000b0
        /*04a0*/ 	.short	0x010a
        /*04a2*/ 	.byte	0x04
	.zero		1


	//   ....[56]....
        /*04a4*/ 	.word	0x00002e20
        /*04a8*/ 	.word	0x00000002
        /*04ac*/ 	.word	0x000000a0
        /*04b0*/ 	.short	0x010a
        /*04b2*/ 	.byte	0xff
	.zero		1


	//   ....[57]....
        /*04b4*/ 	.word	0x00002f30
        /*04b8*/ 	.word	0x00000002
        /*04bc*/ 	.word	0x00000000
        /*04c0*/ 	.short	0x0101
        /*04c2*/ 	.byte	0xff
	.zero		1


	//   ....[58]....
        /*04c4*/ 	.word	0x00002fc0
        /*04c8*/ 	.word	0x000000ff
        /*04cc*/ 	.word	0x000000b0
        /*04d0*/ 	.short	0x0106
        /*04d2*/ 	.byte	0x04
	.zero		1


	//   ....[59]....
        /*04d4*/ 	.word	0x00002fe0
        /*04d8*/ 	.word	0x000000ff
        /*04dc*/ 	.word	0x000000b0
        /*04e0*/ 	.short	0x010a
        /*04e2*/ 	.byte	0x04
	.zero		1


	//   ....[60]....
        /*04e4*/ 	.word	0x00003070
        /*04e8*/ 	.word	0x000000ff
        /*04ec*/ 	.word	0x000000b0
        /*04f0*/ 	.short	0x0106
        /*04f2*/ 	.byte	0x07
	.zero		1


	//   ....[61]....
        /*04f4*/ 	.word	0x000030b0
        /*04f8*/ 	.word	0x00000000
        /*04fc*/ 	.word	0x000000b0
        /*0500*/ 	.short	0x010a
        /*0502*/ 	.byte	0xff
	.zero		1


	//   ....[62]....
        /*0504*/ 	.word	0x000032f0
        /*0508*/ 	.word	0x000000ff
        /*050c*/ 	.word	0x00000008
        /*0510*/ 	.short	0x010a
        /*0512*/ 	.byte	0x05
	.zero		1


	//   ....[63]....
        /*0514*/ 	.word	0x00003310
        /*0518*/ 	.word	0x000000ff
        /*051c*/ 	.word	0x00000008
        /*0520*/ 	.short	0x010a
        /*0522*/ 	.byte	0x05
	.zero		1


	//   ....[64]....
        /*0524*/ 	.word	0x000034a0
        /*0528*/ 	.word	0x000000ff
        /*052c*/ 	.word	0x00000008
        /*0530*/ 	.short	0x010a
        /*0532*/ 	.byte	0x05
	.zero		1


	//   ....[65]....
        /*0534*/ 	.word	0x000034c0
        /*0538*/ 	.word	0x000000ff
        /*053c*/ 	.word	0x00000008
        /*0540*/ 	.short	0x010a
        /*0542*/ 	.byte	0x05
	.zero		1


	//   ....[66]....
        /*0544*/ 	.word	0x00003580
        /*0548*/ 	.word	0x000000ff
        /*054c*/ 	.word	0x00000000
        /*0550*/ 	.short	0x0101
        /*0552*/ 	.byte	0x04
	.zero		1


	//   ....[67]....
        /*0554*/ 	.word	0x00003880
        /*0558*/ 	.word	0x00000000
        /*055c*/ 	.word	0x000000a0
        /*0560*/ 	.short	0x010a
        /*0562*/ 	.byte	0xff
	.zero		1


	//   ....[68]....
        /*0564*/ 	.word	0x00003940
        /*0568*/ 	.word	0x00000000
        /*056c*/ 	.word	0x00000000
        /*0570*/ 	.short	0x0101
        /*0572*/ 	.byte	0xff
	.zero		1


	//   ....[69]....
        /*0574*/ 	.word	0x00003a00
        /*0578*/ 	.word	0x000000ff
        /*057c*/ 	.word	0x00000000
        /*0580*/ 	.short	0x010a
        /*0582*/ 	.byte	0x04
	.zero		1


	//   ....[70]....
        /*0584*/ 	.word	0x00003a10
        /*0588*/ 	.word	0x000000ff
        /*058c*/ 	.word	0x000000e0
        /*0590*/ 	.short	0x010a
        /*0592*/ 	.byte	0x17
	.zero		1


	//   ....[71]....
        /*0594*/ 	.word	0x00003ac0
        /*0598*/ 	.word	0x000000ff
        /*059c*/ 	.word	0x00000000
        /*05a0*/ 	.short	0x010a
        /*05a2*/ 	.byte	0x05
	.zero		1


	//   ....[72]....
        /*05a4*/ 	.word	0x00003c00
        /*05a8*/ 	.word	0x000000ff
        /*05ac*/ 	.word	0x00000000
        /*05b0*/ 	.short	0x010a
        /*05b2*/ 	.byte	0x04
	.zero		1


	//   ....[73]....
        /*05b4*/ 	.word	0x00003e50
        /*05b8*/ 	.word	0x000000ff
        /*05bc*/ 	.word	0x00000000
        /*05c0*/ 	.short	0x010a
        /*05c2*/ 	.byte	0x04
	.zero		1


	//   ....[74]....
        /*05c4*/ 	.word	0x00003ee0
        /*05c8*/ 	.word	0x000000ff
        /*05cc*/ 	.word	0x00000000
        /*05d0*/ 	.short	0x010a
        /*05d2*/ 	.byte	0x05
	.zero		1


	//   ....[75]....
        /*05d4*/ 	.word	0x00003f70
        /*05d8*/ 	.word	0x000000ff
        /*05dc*/ 	.word	0x00000000
        /*05e0*/ 	.short	0x010a
        /*05e2*/ 	.byte	0x05
	.zero		1


	//   ....[76]....
        /*05e4*/ 	.word	0x00004010
        /*05e8*/ 	.word	0x00000000
        /*05ec*/ 	.word	0x00000000
        /*05f0*/ 	.short	0x010a
        /*05f2*/ 	.byte	0xff
	.zero		1


	//   ....[77]....
        /*05f4*/ 	.word	0x00004050
        /*05f8*/ 	.word	0x00000000
        /*05fc*/ 	.word	0x00000000
        /*0600*/ 	.short	0x010a
        /*0602*/ 	.byte	0xff
	.zero		1


	//   ....[78]....
        /*0604*/ 	.word	0x000040c0
        /*0608*/ 	.word	0x000000ff
        /*060c*/ 	.word	0x00000000
        /*0610*/ 	.short	0x0101
        /*0612*/ 	.byte	0x04
	.zero		1


	//   ....[79]....
        /*0614*/ 	.word	0x00004100
        /*0618*/ 	.word	0x000000ff
        /*061c*/ 	.word	0x00000120
        /*0620*/ 	.short	0x010a
        /*0622*/ 	.byte	0x11
	.zero		1


	//   ....[80]....
        /*0624*/ 	.word	0x00004150
        /*0628*/ 	.word	0x000000ff
        /*062c*/ 	.word	0x00000000
        /*0630*/ 	.short	0x0101
        /*0632*/ 	.byte	0x04
	.zero		1


	//   ....[81]....
        /*0634*/ 	.word	0x00004620
        /*0638*/ 	.word	0x0000000c
        /*063c*/ 	.word	0x000000a0
        /*0640*/ 	.short	0x010a
        /*0642*/ 	.byte	0xff
	.zero		1


	//   ....[82]....
        /*0644*/ 	.word	0x00004790
        /*0648*/ 	.word	0x00000000
        /*064c*/ 	.word	0x00000000
        /*0650*/ 	.short	0x0101
        /*0652*/ 	.byte	0xff
	.zero		1


	//   ....[83]....
        /*0654*/ 	.word	0x00004c20
        /*0658*/ 	.word	0x000000ff
        /*065c*/ 	.word	0x00000098
        /*0660*/ 	.short	0x010a
        /*0662*/ 	.byte	0x15
	.zero		1


	//   ....[84]....
        /*0664*/ 	.word	0x00004da0
        /*0668*/ 	.word	0x000000ff
        /*066c*/ 	.word	0x00000070
        /*0670*/ 	.short	0x010a
        /*0672*/ 	.byte	0x15
	.zero		1


	//   ....[85]....
        /*0674*/ 	.word	0x00004f90
        /*0678*/ 	.word	0x000000ff
        /*067c*/ 	.word	0x00000050
        /*0680*/ 	.short	0x010b
        /*0682*/ 	.byte	0x15
	.zero		1


	//   ....[86]....
        /*0684*/ 	.word	0x00004fa0
        /*0688*/ 	.word	0x000000ff
        /*068c*/ 	.word	0x00000000
        /*0690*/ 	.short	0x0101
        /*0692*/ 	.byte	0x2e
	.zero		1


	//   ....[87]....
        /*0694*/ 	.word	0x00004fb0
        /*0698*/ 	.word	0x000000ff
        /*069c*/ 	.word	0x00000078
        /*06a0*/ 	.short	0x010a
        /*06a2*/ 	.byte	0x15
	.zero		1


	//   ....[88]....
        /*06a4*/ 	.word	0x00005160
        /*06a8*/ 	.word	0x000000ff
        /*06ac*/ 	.word	0x00000058
        /*06b0*/ 	.short	0x010b
        /*06b2*/ 	.byte	0x15
	.zero		1


	//   ....[89]....
        /*06b4*/ 	.word	0x00005170
        /*06b8*/ 	.word	0x000000ff
        /*06bc*/ 	.word	0x00000000
        /*06c0*/ 	.short	0x0101
        /*06c2*/ 	.byte	0x27
	.zero		1


	//   ....[90]....
        /*06c4*/ 	.word	0x00005180
        /*06c8*/ 	.word	0x000000ff
        /*06cc*/ 	.word	0x00000080
        /*06d0*/ 	.short	0x010a
        /*06d2*/ 	.byte	0x15
	.zero		1


	//   ....[91]....
        /*06d4*/ 	.word	0x00005330
        /*06d8*/ 	.word	0x000000ff
        /*06dc*/ 	.word	0x00000060
        /*06e0*/ 	.short	0x010b
        /*06e2*/ 	.byte	0x15
	.zero		1


	//   ....[92]....
        /*06e4*/ 	.word	0x00005340
        /*06e8*/ 	.word	0x000000ff
        /*06ec*/ 	.word	0x00000000
        /*06f0*/ 	.short	0x0101
        /*06f2*/ 	.byte	0x26
	.zero		1


	//   ....[93]....
        /*06f4*/ 	.word	0x00005350
        /*06f8*/ 	.word	0x000000ff
        /*06fc*/ 	.word	0x00000088
        /*0700*/ 	.short	0x010a
        /*0702*/ 	.byte	0x15
	.zero		1


	//   ....[94]....
        /*0704*/ 	.word	0x00005590
        /*0708*/ 	.word	0x000000ff
        /*070c*/ 	.word	0x00000068
        /*0710*/ 	.short	0x010b
        /*0712*/ 	.byte	0x15
	.zero		1


	//   ....[95]....
        /*0714*/ 	.word	0x000055a0
        /*0718*/ 	.word	0x000000ff
        /*071c*/ 	.word	0x00000000
        /*0720*/ 	.short	0x0101
        /*0722*/ 	.byte	0x25
	.zero		1


	//   ....[96]....
        /*0724*/ 	.word	0x000055e0
        /*0728*/ 	.word	0x000000ff
        /*072c*/ 	.word	0x00000070
        /*0730*/ 	.short	0x010a
        /*0732*/ 	.byte	0x15
	.zero		1


	//   ....[97]....
        /*0734*/ 	.word	0x00005600
        /*0738*/ 	.word	0x000000ff
        /*073c*/ 	.word	0x00000078
        /*0740*/ 	.short	0x010a
        /*0742*/ 	.byte	0x15
	.zero		1


	//   ....[98]....
        /*0744*/ 	.word	0x00005620
        /*0748*/ 	.word	0x000000ff
        /*074c*/ 	.word	0x00000080
        /*0750*/ 	.short	0x010a
        /*0752*/ 	.byte	0x15
	.zero		1


	//   ....[99]....
        /*0754*/ 	.word	0x00005660
        /*0758*/ 	.word	0x00000000
        /*075c*/ 	.word	0x00000088
        /*0760*/ 	.short	0x010a
        /*0762*/ 	.byte	0xff
	.zero		1


	//   ....[100]....
        /*0764*/ 	.word	0x00005980
        /*0768*/ 	.word	0x00000003
        /*076c*/ 	.word	0x000000a0
        /*0770*/ 	.short	0x010a
        /*0772*/ 	.byte	0xff
	.zero		1


	//   ....[101]....
        /*0774*/ 	.word	0x00005b00
        /*0778*/ 	.word	0x00000000
        /*077c*/ 	.word	0x00000000
        /*0780*/ 	.short	0x0101
        /*0782*/ 	.byte	0xff
	.zero		1


	//   ....[102]....
        /*0784*/ 	.word	0x00006620
        /*0788*/ 	.word	0x00000005
        /*078c*/ 	.word	0x00000050
        /*0790*/ 	.short	0x010a
        /*0792*/ 	.byte	0xff
	.zero		1


	//   ....[103]....
        /*0794*/ 	.word	0x00006660
        /*0798*/ 	.word	0x0000005a
        /*079c*/ 	.word	0x000000c0
        /*07a0*/ 	.short	0x010a
        /*07a2*/ 	.byte	0xff
	.zero		1


	//   ....[104]....
        /*07a4*/ 	.word	0x000067a0
        /*07a8*/ 	.word	0x00000005
        /*07ac*/ 	.word	0x00000050
        /*07b0*/ 	.short	0x010a
        /*07b2*/ 	.byte	0xff
	.zero		1


	//   ....[105]....
        /*07b4*/ 	.word	0x000068d0
        /*07b8*/ 	.word	0x00000000
        /*07bc*/ 	.word	0x00000000
        /*07c0*/ 	.short	0x0101
        /*07c2*/ 	.byte	0xff
	.zero		1


	//   ....[106]....
        /*07c4*/ 	.word	0x00006930
        /*07c8*/ 	.word	0x0000005a
        /*07cc*/ 	.word	0x000000c0
        /*07d0*/ 	.short	0x010a
        /*07d2*/ 	.byte	0xff
	.zero		1


	//   ....[107]....
        /*07d4*/ 	.word	0x000074d0
        /*07d8*/ 	.word	0x00000067
        /*07dc*/ 	.word	0x00000050
        /*07e0*/ 	.short	0x010a
        /*07e2*/ 	.byte	0xff
	.zero		1


	//   ....[108]....
        /*07e4*/ 	.word	0x000075a0
        /*07e8*/ 	.word	0x00000067
        /*07ec*/ 	.word	0x00000050
        /*07f0*/ 	.short	0x010a
        /*07f2*/ 	.byte	0xff
	.zero		1


	//   ....[109]....
        /*07f4*/ 	.word	0x000076d0
        /*07f8*/ 	.word	0x00000000
        /*07fc*/ 	.word	0x00000000
        /*0800*/ 	.short	0x0101
        /*0802*/ 	.byte	0xff
	.zero		1


	//   ....[110]....
        /*0804*/ 	.word	0x00008260
        /*0808*/ 	.word	0x00000067
        /*080c*/ 	.word	0x00000050
        /*0810*/ 	.short	0x010a
        /*0812*/ 	.byte	0xff
	.zero		1


	//   ....[111]....
        /*0814*/ 	.word	0x00008330
        /*0818*/ 	.word	0x00000067
        /*081c*/ 	.word	0x00000050
        /*0820*/ 	.short	0x010a
        /*0822*/ 	.byte	0xff
	.zero		1


	//   ....[112]....
        /*0824*/ 	.word	0x00008460
        /*0828*/ 	.word	0x00000000
        /*082c*/ 	.word	0x00000000
        /*0830*/ 	.short	0x0101
        /*0832*/ 	.byte	0xff
	.zero		1


	//   ....[113]....
        /*0834*/ 	.word	0x00009010
        /*0838*/ 	.word	0x00000066
        /*083c*/ 	.word	0x00000050
        /*0840*/ 	.short	0x010a
        /*0842*/ 	.byte	0xff
	.zero		1


	//   ....[114]....
        /*0844*/ 	.word	0x000090e0
        /*0848*/ 	.word	0x00000066
        /*084c*/ 	.word	0x00000050
        /*0850*/ 	.short	0x010a
        /*0852*/ 	.byte	0xff
	.zero		1


	//   ....[115]....
        /*0854*/ 	.word	0x00009210
        /*0858*/ 	.word	0x00000000
        /*085c*/ 	.word	0x00000000
        /*0860*/ 	.short	0x0101
        /*0862*/ 	.byte	0xff
	.zero		1


	//   ....[116]....
        /*0864*/ 	.word	0x000094f0
        /*0868*/ 	.word	0x0000005a
        /*086c*/ 	.word	0x00000000
        /*0870*/ 	.short	0x0101
        /*0872*/ 	.byte	0xff
	.zero		1


	//   ....[117]....
        /*0874*/ 	.word	0x00009eb0
        /*0878*/ 	.word	0x00000000
        /*087c*/ 	.word	0x00000110
        /*0880*/ 	.short	0x010a
        /*0882*/ 	.byte	0xff
	.zero		1


	//   ....[118]....
        /*0884*/ 	.word	0x00009f10
        /*0888*/ 	.word	0x00000000
        /*088c*/ 	.word	0x00000028
        /*0890*/ 	.short	0x010a
        /*0892*/ 	.byte	0xff
	.zero		1


	//   ....[119]....
        /*0894*/ 	.word	0x00009f70
        /*0898*/ 	.word	0x00000000
        /*089c*/ 	.word	0x00000028
        /*08a0*/ 	.short	0x010a
        /*08a2*/ 	.byte	0xff
	.zero		1


	//   ....[120]....
        /*08a4*/ 	.word	0x00009fc0
        /*08a8*/ 	.word	0x00000003
        /*08ac*/ 	.word	0x000000a0
        /*08b0*/ 	.short	0x010a
        /*08b2*/ 	.byte	0xff
	.zero		1


	//   ....[121]....
        /*08b4*/ 	.word	0x0000a020
        /*08b8*/ 	.word	0x00000000
        /*08bc*/ 	.word	0x00000000
        /*08c0*/ 	.short	0x010a
        /*08c2*/ 	.byte	0xff
	.zero		1


	//   ....[122]....
        /*08c4*/ 	.word	0x0000a080
        /*08c8*/ 	.word	0x00000000
        /*08cc*/ 	.word	0x00000000
        /*08d0*/ 	.short	0x010a
        /*08d2*/ 	.byte	0xff
	.zero		1


	//   ....[123]....
        /*08d4*/ 	.word	0x0000a0e0
        /*08d8*/ 	.word	0x00000000
        /*08dc*/ 	.word	0x00000000
        /*08e0*/ 	.short	0x010a
        /*08e2*/ 	.byte	0xff
	.zero		1


	//   ....[124]....
        /*08e4*/ 	.word	0x0000a140
        /*08e8*/ 	.word	0x00000000
        /*08ec*/ 	.word	0x00000000
        /*08f0*/ 	.short	0x010a
        /*08f2*/ 	.byte	0xff
	.zero		1


	//   ....[125]....
        /*08f4*/ 	.word	0x0000a190
        /*08f8*/ 	.word	0x00000002
        /*08fc*/ 	.word	0x00000100
        /*0900*/ 	.short	0x010a
        /*0902*/ 	.byte	0xff
	.zero		1


	//   ....[126]....
        /*0904*/ 	.word	0x0000a1f0
        /*0908*/ 	.word	0x00000002
        /*090c*/ 	.word	0x000000b0
        /*0910*/ 	.short	0x010a
        /*0912*/ 	.byte	0xff
	.zero		1


	//   ....[127]....
        /*0914*/ 	.word	0x0000a240
        /*0918*/ 	.word	0x00000002
        /*091c*/ 	.word	0x000000a0
        /*0920*/ 	.short	0x010a
        /*0922*/ 	.byte	0xff
	.zero		1


	//   ....[128]....
        /*0924*/ 	.word	0x0000a2a0
        /*0928*/ 	.word	0x00000000
        /*092c*/ 	.word	0x000000b0
        /*0930*/ 	.short	0x010a
        /*0932*/ 	.byte	0xff
	.zero		1


	//   ....[129]....
        /*0934*/ 	.word	0x0000a300
        /*0938*/ 	.word	0x00000000
        /*093c*/ 	.word	0x00000008
        /*0940*/ 	.short	0x010a
        /*0942*/ 	.byte	0xff
	.zero		1


	//   ....[130]....
        /*0944*/ 	.word	0x0000a3e0
        /*0948*/ 	.word	0x00000000
        /*094c*/ 	.word	0x00000008
        /*0950*/ 	.short	0x010a
        /*0952*/ 	.byte	0xff
	.zero		1


	//   ....[131]....
        /*0954*/ 	.word	0x0000a430
        /*0958*/ 	.word	0x00000000
        /*095c*/ 	.word	0x000000a0
        /*0960*/ 	.short	0x010a
        /*0962*/ 	.byte	0xff
	.zero		1


	//   ....[132]....
        /*0964*/ 	.word	0x0000a490
        /*0968*/ 	.word	0x00000000
        /*096c*/ 	.word	0x000000e0
        /*0970*/ 	.short	0x010a
        /*0972*/ 	.byte	0xff
	.zero		1


	//   ....[133]....
        /*0974*/ 	.word	0x0000a4f0
        /*0978*/ 	.word	0x00000000
        /*097c*/ 	.word	0x00000000
        /*0980*/ 	.short	0x010a
        /*0982*/ 	.byte	0xff
	.zero		1


	//   ....[134]....
        /*0984*/ 	.word	0x0000a550
        /*0988*/ 	.word	0x00000000
        /*098c*/ 	.word	0x00000000
        /*0990*/ 	.short	0x010a
        /*0992*/ 	.byte	0xff
	.zero		1


	//   ....[135]....
        /*0994*/ 	.word	0x0000a5b0
        /*0998*/ 	.word	0x00000000
        /*099c*/ 	.word	0x00000000
        /*09a0*/ 	.short	0x010a
        /*09a2*/ 	.byte	0xff
	.zero		1


	//   ....[136]....
        /*09a4*/ 	.word	0x0000a610
        /*09a8*/ 	.word	0x00000000
        /*09ac*/ 	.word	0x00000000
        /*09b0*/ 	.short	0x010a
        /*09b2*/ 	.byte	0xff
	.zero		1


	//   ....[137]....
        /*09b4*/ 	.word	0x0000a670
        /*09b8*/ 	.word	0x00000000
        /*09bc*/ 	.word	0x00000120
        /*09c0*/ 	.short	0x010a
        /*09c2*/ 	.byte	0xff
	.zero		1


	//   ....[138]....
        /*09c4*/ 	.word	0x0000a6c0
        /*09c8*/ 	.word	0x0000000c
        /*09cc*/ 	.word	0x000000a0
        /*09d0*/ 	.short	0x010a
        /*09d2*/ 	.byte	0xff
	.zero		1


	//   ....[139]....
        /*09d4*/ 	.word	0x0000a720
        /*09d8*/ 	.word	0x00000000
        /*09dc*/ 	.word	0x00000098
        /*09e0*/ 	.short	0x010a
        /*09e2*/ 	.byte	0xff
	.zero		1


	//   ....[140]....
        /*09e4*/ 	.word	0x0000a780
        /*09e8*/ 	.word	0x00000000
        /*09ec*/ 	.word	0x00000070
        /*09f0*/ 	.short	0x010a
        /*09f2*/ 	.byte	0xff
	.zero		1


	//   ....[141]....
        /*09f4*/ 	.word	0x0000a7e0
        /*09f8*/ 	.word	0x00000000
        /*09fc*/ 	.word	0x00000078
        /*0a00*/ 	.short	0x010a
        /*0a02*/ 	.byte	0xff
	.zero		1


	//   ....[142]....
        /*0a04*/ 	.word	0x0000a840
        /*0a08*/ 	.word	0x00000000
        /*0a0c*/ 	.word	0x00000080
        /*0a10*/ 	.short	0x010a
        /*0a12*/ 	.byte	0xff
	.zero		1


	//   ....[143]....
        /*0a14*/ 	.word	0x0000a8a0
        /*0a18*/ 	.word	0x00000000
        /*0a1c*/ 	.word	0x00000088
        /*0a20*/ 	.short	0x010a
        /*0a22*/ 	.byte	0xff
	.zero		1


	//   ....[144]....
        /*0a24*/ 	.word	0x0000a900
        /*0a28*/ 	.word	0x00000000
        /*0a2c*/ 	.word	0x00000070
        /*0a30*/ 	.short	0x010a
        /*0a32*/ 	.byte	0xff
	.zero		1


	//   ....[145]....
        /*0a34*/ 	.word	0x0000a960
        /*0a38*/ 	.word	0x00000000
        /*0a3c*/ 	.word	0x00000078
        /*0a40*/ 	.short	0x010a
        /*0a42*/ 	.byte	0xff
	.zero		1


	//   ....[146]....
        /*0a44*/ 	.word	0x0000a9c0
        /*0a48*/ 	.word	0x00000000
        /*0a4c*/ 	.word	0x00000080
        /*0a50*/ 	.short	0x010a
        /*0a52*/ 	.byte	0xff
	.zero		1


	//   ....[147]....
        /*0a54*/ 	.word	0x0000aa10
        /*0a58*/ 	.word	0x00000003
        /*0a5c*/ 	.word	0x000000a0
        /*0a60*/ 	.short	0x010a
        /*0a62*/ 	.byte	0xff
	.zero		1


	//   ....[148]....
        /*0a64*/ 	.word	0x0000aa60
        /*0a68*/ 	.word	0x00000005
        /*0a6c*/ 	.word	0x00000050
        /*0a70*/ 	.short	0x010a
        /*0a72*/ 	.byte	0xff
	.zero		1


	//   ....[149]....
        /*0a74*/ 	.word	0x0000aab0
        /*0a78*/ 	.word	0x0000005a
        /*0a7c*/ 	.word	0x000000c0
        /*0a80*/ 	.short	0x010a
        /*0a82*/ 	.byte	0xff
	.zero		1


	//   ....[150]....
        /*0a84*/ 	.word	0x0000ab00
        /*0a88*/ 	.word	0x00000067
        /*0a8c*/ 	.word	0x00000050
        /*0a90*/ 	.short	0x010a
        /*0a92*/ 	.byte	0xff
	.zero		1


	//   ....[151]....
        /*0a94*/ 	.word	0x0000ab50
        /*0a98*/ 	.word	0x00000067
        /*0a9c*/ 	.word	0x00000050
        /*0aa0*/ 	.short	0x010a
        /*0aa2*/ 	.byte	0xff
	.zero		1


	//   ....[152]....
        /*0aa4*/ 	.word	0x0000aba0
        /*0aa8*/ 	.word	0x00000066
        /*0aac*/ 	.word	0x00000050
        /*0ab0*/ 	.short	0x010a
        /*0ab2*/ 	.byte	0xff
	.zero		1


	//----- nvinfo : EIATTR_NUM_MBARRIERS
	.align		4
.L_48:
        /*0ab4*/ 	.byte	0x03, 0x38
        /*0ab6*/ 	.short	0x0025


	//----- nvinfo : EIATTR_EXIT_INSTR_OFFSETS
	.align		4
        /*0ab8*/ 	.byte	0x04, 0x1c
        /*0aba*/ 	.short	(.L_50 - .L_49)


	//   ....[0]....
.L_49:
        /*0abc*/ 	.word	0x00002b90


	//   ....[1]....
        /*0ac0*/ 	.word	0x00003080


	//   ....[2]....
        /*0ac4*/ 	.word	0x000030e0


	//   ....[3]....
        /*0ac8*/ 	.word	0x00004380


	//   ....[4]....
        /*0acc*/ 	.word	0x00005690


	//   ....[5]....
        /*0ad0*/ 	.word	0x000056d0


	//   ....[6]....
        /*0ad4*/ 	.word	0x00009ea0


	//----- nvinfo : EIATTR_MAX_THREADS
	.align		4
.L_50:
        /*0ad8*/ 	.byte	0x04, 0x05
        /*0ada*/ 	.short	(.L_52 - .L_51)
.L_51:
        /*0adc*/ 	.word	0x00000100
        /*0ae0*/ 	.word	0x00000001
        /*0ae4*/ 	.word	0x00000001


	//----- nvinfo : EIATTR_CRS_STACK_SIZE
	.align		4
.L_52:
        /*0ae8*/ 	.byte	0x04, 0x1e
        /*0aea*/ 	.short	(.L_54 - .L_53)
.L_53:
        /*0aec*/ 	.word	0x00000000


	//----- nvinfo : EIATTR_CBANK_PARAM_SIZE
	.align		4
.L_54:
        /*0af0*/ 	.byte	0x03, 0x19
        /*0af2*/ 	.short	0x0800


	//----- nvinfo : EIATTR_PARAM_CBANK
	.align		4
        /*0af4*/ 	.byte	0x04, 0x0a
        /*0af6*/ 	.short	(.L_56 - .L_55)
	.align		4
.L_55:
        /*0af8*/ 	.word	index@(.nv.constant0._ZN7cutlass13device_kernelINS_4gemm6kernel13GemmUniversalIN4cute5tupleIJiiiiEEENS1_10collective13CollectiveMmaINS1_35MainloopSm100TmaUmmaWarpSpecializedILi5ELi2ELi4ENS5_IJNS4_1CILi2EEESB_NSA_ILi1EEEEEEEENS5_IJNSA_ILi128EEENSA_ILi256EEENSA_ILi64EEEEEENS_12float_e4m3_tENS5_IJlSC_lEEESJ_SK_NS4_8TiledMMAINS4_8MMA_AtomIJNS4_10MMA_TraitsINS4_25SM100_MMA_F8F6F4_2x1SM_SSEJSJ_SJ_fSF_SG_NS4_17integral_constantINS4_4UMMA5MajorELSR_0EEESS_NSP_INSQ_7ScaleInELST_0EEESU_EEEEEENS4_6LayoutINS5_IJSC_SC_SC_EEENS5_IJNSA_ILi0EEESZ_SZ_EEEEENS5_IJNS4_10UnderscoreES12_S12_EEEEENS4_28SM100_TMA_2SM_LOAD_MULTICASTENS4_14ComposedLayoutINS4_7SwizzleILi2ELi4ELi3EEENS4_18smem_ptr_flag_bitsILi8EEENSX_INS5_IJNSA_ILi8EEESH_EEENS5_IJSH_SC_EEEEEEEvNS4_8identityENS4_18SM100_TMA_2SM_LOADES1F_vS1G_EENS_8epilogue10collective18CollectiveEpilogueINS1J_23Sm100TmaWarpSpecializedILi4ELi2ELi32ELb0ELb0EEEJNS5_IJSH_SG_SH_EEENS5_IJNSX_ISH_SC_EENSX_INS5_IJNSA_ILi32EEESB_EEENS5_IJSC_SF_EEEEEEEESJ_SK_SJ_SK_NS1J_6fusion15FusionCallbacksIS1N_NS1V_17LinearCombinationISJ_fSJ_fLNS_15FloatRoundStyleE2EEES1O_S1U_JEEENS4_5SM1004TMEM4LOAD26SM100_TMEM_LOAD_32dp32b32xENS4_13SM90_TMA_LOADENS16_INS17_ILi1ELi4ELi3EEES1A_NSX_INS5_IJS1B_S1Q_EEENS5_IJS1Q_SC_EEEEEEENS4_39AutoVectorizingCopyWithAssumedAlignmentILi128EEENS4_14SM90_TMA_STOREES2A_S2C_S2C_EEEvvEEEEvNT_6ParamsE)
        /*0afc*/ 	.short	0x0380
        /*0afe*/ 	.short	0x0800


	//----- nvinfo : EIATTR_SW_WAR
	.align		4
.L_56:
        /*0b00*/ 	.byte	0x04, 0x36
        /*0b02*/ 	.short	(.L_58 - .L_57)
.L_57:
        /*0b04*/ 	.word	0x00000008
.L_58:


//--------------------- .nv.callgraph             --------------------------
	.section	.nv.callgraph,"",@"SHT_CUDA_CALLGRAPH"
	.align	4
	.sectionentsize	8
	.align		4
        /*0000*/ 	.word	0x00000000
	.align		4
        /*0004*/ 	.word	0xffffffff
	.align		4
        /*0008*/ 	.word	index@(_ZN7cutlass13device_kernelINS_4gemm6kernel13GemmUniversalIN4cute5tupleIJiiiiEEENS1_10collective13CollectiveMmaINS1_35MainloopSm100TmaUmmaWarpSpecializedILi5ELi2ELi4ENS5_IJNS4_1CILi2EEESB_NSA_ILi1EEEEEEEENS5_IJNSA_ILi128EEENSA_ILi256EEENSA_ILi64EEEEEENS_12float_e4m3_tENS5_IJlSC_lEEESJ_SK_NS4_8TiledMMAINS4_8MMA_AtomIJNS4_10MMA_TraitsINS4_25SM100_MMA_F8F6F4_2x1SM_SSEJSJ_SJ_fSF_SG_NS4_17integral_constantINS4_4UMMA5MajorELSR_0EEESS_NSP_INSQ_7ScaleInELST_0EEESU_EEEEEENS4_6LayoutINS5_IJSC_SC_SC_EEENS5_IJNSA_ILi0EEESZ_SZ_EEEEENS5_IJNS4_10UnderscoreES12_S12_EEEEENS4_28SM100_TMA_2SM_LOAD_MULTICASTENS4_14ComposedLayoutINS4_7SwizzleILi2ELi4ELi3EEENS4_18smem_ptr_flag_bitsILi8EEENSX_INS5_IJNSA_ILi8EEESH_EEENS5_IJSH_SC_EEEEEEEvNS4_8identityENS4_18SM100_TMA_2SM_LOADES1F_vS1G_EENS_8epilogue10collective18CollectiveEpilogueINS1J_23Sm100TmaWarpSpecializedILi4ELi2ELi32ELb0ELb0EEEJNS5_IJSH_SG_SH_EEENS5_IJNSX_ISH_SC_EENSX_INS5_IJNSA_ILi32EEESB_EEENS5_IJSC_SF_EEEEEEEESJ_SK_SJ_SK_NS1J_6fusion15FusionCallbacksIS1N_NS1V_17LinearCombinationISJ_fSJ_fLNS_15FloatRoundStyleE2EEES1O_S1U_JEEENS4_5SM1004TMEM4LOAD26SM100_TMEM_LOAD_32dp32b32xENS4_13SM90_TMA_LOADENS16_INS17_ILi1ELi4ELi3EEES1A_NSX_INS5_IJS1B_S1Q_EEENS5_IJS1Q_SC_EEEEEEENS4_39AutoVectorizingCopyWithAssumedAlignmentILi128EEENS4_14SM90_TMA_STOREES2A_S2C_S2C_EEEvvEEEEvNT_6ParamsE)
	.align		4
        /*000c*/ 	.word	index@(__assertfail)
	.align		4
        /*0010*/ 	.word	0x00000000
	.align		4
        /*0014*/ 	.word	0xfffffffe
	.align		4
        /*0018*/ 	.word	0x00000000
	.align		4
        /*001c*/ 	.word	0xfffffffd
	.align		4
        /*0020*/ 	.word	0x00000000
	.align		4
        /*0024*/ 	.word	0xfffffffc


//--------------------- .nv.constant4             --------------------------
	.section	.nv.constant4,"a",@progbits
	.align	8
	.align		8
.nv.constant4:
        /*0000*/ 	.dword	__assertfail
	.align		8
        /*0008*/ 	.dword	__unnamed_1
	.align		8
        /*0010*/ 	.dword	__unnamed_2
	.align		8
        /*0018*/ 	.dword	__unnamed_3
	.align		8
        /*0020*/ 	.dword	_ZN39_INTERNAL_e304792b_4_k_cu_f1e68698_92464cuda3std3__45__cpo5beginE
	.align		8
        /*0028*/ 	.dword	_ZN39_INTERNAL_e304792b_4_k_cu_f1e68698_92464cuda3std3__45__cpo3endE
	.align		8
        /*0030*/ 	.dword	_ZN39_INTERNAL_e304792b_4_k_cu_f1e68698_92464cuda3std3__45__cpo6cbeginE
	.align		8
        /*0038*/ 	.dword	_ZN39_INTERNAL_e304792b_4_k_cu_f1e68698_92464cuda3std3__45__cpo4cendE
	.align		8
        /*0040*/ 	.dword	_ZN39_INTERNAL_e304792b_4_k_cu_f1e68698_92464cuda3std3__441_GLOBAL__N__e304792b_4_k_cu_f1e68698_92466ignoreE
	.align		8
        /*0048*/ 	.dword	_ZN39_INTERNAL_e304792b_4_k_cu_f1e68698_92464cuda3std3__419piecewise_constructE
	.align		8
        /*0050*/ 	.dword	_ZN39_INTERNAL_e304792b_4_k_cu_f1e68698_92464cuda3std3__48in_placeE
	.align		8
        /*0058*/ 	.dword	_ZN39_INTERNAL_e304792b_4_k_cu_f1e68698_92464cuda3std6ranges3__45__cpo4swapE
	.align		8
        /*0060*/ 	.dword	_ZN39_INTERNAL_e304792b_4_k_cu_f1e68698_92464cuda3std6ranges3__45__cpo9iter_moveE
	.align		8
        /*0068*/ 	.dword	_ZN39_INTERNAL_e304792b_4_k_cu_f1e68698_92464cute7productE
	.align		8
        /*0070*/ 	.dword	_ZN39_INTERNAL_e304792b_4_k_cu_f1e68698_92464cute1_E
	.align		8
        /*0078*/ 	.dword	$str$25
	.align		8
        /*0080*/ 	.dword	$str$26
	.align		8
        /*0088*/ 	.dword	$str$27
	.align		8
        /*0090*/ 	.dword	$str$28


//--------------------- .text._ZN7cutlass13device_kernelINS_4gemm6kernel13GemmUniversalIN4cute5tupleIJiiiiEEENS1_10collective13CollectiveMmaINS1_35MainloopSm100TmaUmmaWarpSpecializedILi5ELi2ELi4ENS5_IJNS4_1CILi2EEESB_NSA_ILi1EEEEEEEENS5_IJNSA_ILi128EEENSA_ILi256EEENSA_ILi64EEEEEENS_12float_e4m3_tENS5_IJlSC_lEEESJ_SK_NS4_8TiledMMAINS4_8MMA_AtomIJNS4_10MMA_TraitsINS4_25SM100_MMA_F8F6F4_2x1SM_SSEJSJ_SJ_fSF_SG_NS4_17integral_constantINS4_4UMMA5MajorELSR_0EEESS_NSP_INSQ_7ScaleInELST_0EEESU_EEEEEENS4_6LayoutINS5_IJSC_SC_SC_EEENS5_IJNSA_ILi0EEESZ_SZ_EEEEENS5_IJNS4_10UnderscoreES12_S12_EEEEENS4_28SM100_TMA_2SM_LOAD_MULTICASTENS4_14ComposedLayoutINS4_7SwizzleILi2ELi4ELi3EEENS4_18smem_ptr_flag_bitsILi8EEENSX_INS5_IJNSA_ILi8EEESH_EEENS5_IJSH_SC_EEEEEEEvNS4_8identityENS4_18SM100_TMA_2SM_LOADES1F_vS1G_EENS_8epilogue10collective18CollectiveEpilogueINS1J_23Sm100TmaWarpSpecializedILi4ELi2ELi32ELb0ELb0EEEJNS5_IJSH_SG_SH_EEENS5_IJNSX_ISH_SC_EENSX_INS5_IJNSA_ILi32EEESB_EEENS5_IJSC_SF_EEEEEEEESJ_SK_SJ_SK_NS1J_6fusion15FusionCallbacksIS1N_NS1V_17LinearCombinationISJ_fSJ_fLNS_15FloatRoundStyleE2EEES1O_S1U_JEEENS4_5SM1004TMEM4LOAD26SM100_TMEM_LOAD_32dp32b32xENS4_13SM90_TMA_LOADENS16_INS17_ILi1ELi4ELi3EEES1A_NSX_INS5_IJS1B_S1Q_EEENS5_IJS1Q_SC_EEEEEEENS4_39AutoVectorizingCopyWithAssumedAlignmentILi128EEENS4_14SM90_TMA_STOREES2A_S2C_S2C_EEEvvEEEEvNT_6ParamsE --------------------------
	.section	.text._ZN7cutlass13device_kernelINS_4gemm6kernel13GemmUniversalIN4cute5tupleIJiiiiEEENS1_10collective13CollectiveMmaINS1_35MainloopSm100TmaUmmaWarpSpecializedILi5ELi2ELi4ENS5_IJNS4_1CILi2EEESB_NSA_ILi1EEEEEEEENS5_IJNSA_ILi128EEENSA_ILi256EEENSA_ILi64EEEEEENS_12float_e4m3_tENS5_IJlSC_lEEESJ_SK_NS4_8TiledMMAINS4_8MMA_AtomIJNS4_10MMA_TraitsINS4_25SM100_MMA_F8F6F4_2x1SM_SSEJSJ_SJ_fSF_SG_NS4_17integral_constantINS4_4UMMA5MajorELSR_0EEESS_NSP_INSQ_7ScaleInELST_0EEESU_EEEEEENS4_6LayoutINS5_IJSC_SC_SC_EEENS5_IJNSA_ILi0EEESZ_SZ_EEEEENS5_IJNS4_10UnderscoreES12_S12_EEEEENS4_28SM100_TMA_2SM_LOAD_MULTICASTENS4_14ComposedLayoutINS4_7SwizzleILi2ELi4ELi3EEENS4_18smem_ptr_flag_bitsILi8EEENSX_INS5_IJNSA_ILi8EEESH_EEENS5_IJSH_SC_EEEEEEEvNS4_8identityENS4_18SM100_TMA_2SM_LOADES1F_vS1G_EENS_8epilogue10collective18CollectiveEpilogueINS1J_23Sm100TmaWarpSpecializedILi4ELi2ELi32ELb0ELb0EEEJNS5_IJSH_SG_SH_EEENS5_IJNSX_ISH_SC_EENSX_INS5_IJNSA_ILi32EEESB_EEENS5_IJSC_SF_EEEEEEEESJ_SK_SJ_SK_NS1J_6fusion15FusionCallbacksIS1N_NS1V_17LinearCombinationISJ_fSJ_fLNS_15FloatRoundStyleE2EEES1O_S1U_JEEENS4_5SM1004TMEM4LOAD26SM100_TMEM_LOAD_32dp32b32xENS4_13SM90_TMA_LOADENS16_INS17_ILi1ELi4ELi3EEES1A_NSX_INS5_IJS1B_S1Q_EEENS5_IJS1Q_SC_EEEEEEENS4_39AutoVectorizingCopyWithAssumedAlignmentILi128EEENS4_14SM90_TMA_STOREES2A_S2C_S2C_EEEvvEEEEvNT_6ParamsE,"ax",@progbits
	.align	128
.text._ZN7cutlass13device_kernelINS_4gemm6kernel13GemmUniversalIN4cute5tupleIJiiiiEEENS1_10collective13CollectiveMmaINS1_35MainloopSm100TmaUmmaWarpSpecializedILi5ELi2ELi4ENS5_IJNS4_1CILi2EEESB_NSA_ILi1EEEEEEEENS5_IJNSA_ILi128EEENSA_ILi256EEENSA_ILi64EEEEEENS_12float_e4m3_tENS5_IJlSC_lEEESJ_SK_NS4_8TiledMMAINS4_8MMA_AtomIJNS4_10MMA_TraitsINS4_25SM100_MMA_F8F6F4_2x1SM_SSEJSJ_SJ_fSF_SG_NS4_17integral_constantINS4_4UMMA5MajorELSR_0EEESS_NSP_INSQ_7ScaleInELST_0EEESU_EEEEEENS4_6LayoutINS5_IJSC_SC_SC_EEENS5_IJNSA_ILi0EEESZ_SZ_EEEEENS5_IJNS4_10UnderscoreES12_S12_EEEEENS4_28SM100_TMA_2SM_LOAD_MULTICASTENS4_14ComposedLayoutINS4_7SwizzleILi2ELi4ELi3EEENS4_18smem_ptr_flag_bitsILi8EEENSX_INS5_IJNSA_ILi8EEESH_EEENS5_IJSH_SC_EEEEEEEvNS4_8identityENS4_18SM100_TMA_2SM_LOADES1F_vS1G_EENS_8epilogue10collective18CollectiveEpilogueINS1J_23Sm100TmaWarpSpecializedILi4ELi2ELi32ELb0ELb0EEEJNS5_IJSH_SG_SH_EEENS5_IJNSX_ISH_SC_EENSX_INS5_IJNSA_ILi32EEESB_EEENS5_IJSC_SF_EEEEEEEESJ_SK_SJ_SK_NS1J_6fusion15FusionCallbacksIS1N_NS1V_17LinearCombinationISJ_fSJ_fLNS_15FloatRoundStyleE2EEES1O_S1U_JEEENS4_5SM1004TMEM4LOAD26SM100_TMEM_LOAD_32dp32b32xENS4_13SM90_TMA_LOADENS16_INS17_ILi1ELi4ELi3EEES1A_NSX_INS5_IJS1B_S1Q_EEENS5_IJS1Q_SC_EEEEEEENS4_39AutoVectorizingCopyWithAssumedAlignmentILi128EEENS4_14SM90_TMA_STOREES2A_S2C_S2C_EEEvvEEEEvNT_6ParamsE:
        .type           _ZN7cutlass13device_kernelINS_4gemm6kernel13GemmUniversalIN4cute5tupleIJiiiiEEENS1_10collective13CollectiveMmaINS1_35MainloopSm100TmaUmmaWarpSpecializedILi5ELi2ELi4ENS5_IJNS4_1CILi2EEESB_NSA_ILi1EEEEEEEENS5_IJNSA_ILi128EEENSA_ILi256EEENSA_ILi64EEEEEENS_12float_e4m3_tENS5_IJlSC_lEEESJ_SK_NS4_8TiledMMAINS4_8MMA_AtomIJNS4_10MMA_TraitsINS4_25SM100_MMA_F8F6F4_2x1SM_SSEJSJ_SJ_fSF_SG_NS4_17integral_constantINS4_4UMMA5MajorELSR_0EEESS_NSP_INSQ_7ScaleInELST_0EEESU_EEEEEENS4_6LayoutINS5_IJSC_SC_SC_EEENS5_IJNSA_ILi0EEESZ_SZ_EEEEENS5_IJNS4_10UnderscoreES12_S12_EEEEENS4_28SM100_TMA_2SM_LOAD_MULTICASTENS4_14ComposedLayoutINS4_7SwizzleILi2ELi4ELi3EEENS4_18smem_ptr_flag_bitsILi8EEENSX_INS5_IJNSA_ILi8EEESH_EEENS5_IJSH_SC_EEEEEEEvNS4_8identityENS4_18SM100_TMA_2SM_LOADES1F_vS1G_EENS_8epilogue10collective18CollectiveEpilogueINS1J_23Sm100TmaWarpSpecializedILi4ELi2ELi32ELb0ELb0EEEJNS5_IJSH_SG_SH_EEENS5_IJNSX_ISH_SC_EENSX_INS5_IJNSA_ILi32EEESB_EEENS5_IJSC_SF_EEEEEEEESJ_SK_SJ_SK_NS1J_6fusion15FusionCallbacksIS1N_NS1V_17LinearCombinationISJ_fSJ_fLNS_15FloatRoundStyleE2EEES1O_S1U_JEEENS4_5SM1004TMEM4LOAD26SM100_TMEM_LOAD_32dp32b32xENS4_13SM90_TMA_LOADENS16_INS17_ILi1ELi4ELi3EEES1A_NSX_INS5_IJS1B_S1Q_EEENS5_IJS1Q_SC_EEEEEEENS4_39AutoVectorizingCopyWithAssumedAlignmentILi128EEENS4_14SM90_TMA_STOREES2A_S2C_S2C_EEEvvEEEEvNT_6ParamsE,@function
        .size           _ZN7cutlass13device_kernelINS_4gemm6kernel13GemmUniversalIN4cute5tupleIJiiiiEEENS1_10collective13CollectiveMmaINS1_35MainloopSm100TmaUmmaWarpSpecializedILi5ELi2ELi4ENS5_IJNS4_1CILi2EEESB_NSA_ILi1EEEEEEEENS5_IJNSA_ILi128EEENSA_ILi256EEENSA_ILi64EEEEEENS_12float_e4m3_tENS5_IJlSC_lEEESJ_SK_NS4_8TiledMMAINS4_8MMA_AtomIJNS4_10MMA_TraitsINS4_25SM100_MMA_F8F6F4_2x1SM_SSEJSJ_SJ_fSF_SG_NS4_17integral_constantINS4_4UMMA5MajorELSR_0EEESS_NSP_INSQ_7ScaleInELST_0EEESU_EEEEEENS4_6LayoutINS5_IJSC_SC_SC_EEENS5_IJNSA_ILi0EEESZ_SZ_EEEEENS5_IJNS4_10UnderscoreES12_S12_EEEEENS4_28SM100_TMA_2SM_LOAD_MULTICASTENS4_14ComposedLayoutINS4_7SwizzleILi2ELi4ELi3EEENS4_18smem_ptr_flag_bitsILi8EEENSX_INS5_IJNSA_ILi8EEESH_EEENS5_IJSH_SC_EEEEEEEvNS4_8identityENS4_18SM100_TMA_2SM_LOADES1F_vS1G_EENS_8epilogue10collective18CollectiveEpilogueINS1J_23Sm100TmaWarpSpecializedILi4ELi2ELi32ELb0ELb0EEEJNS5_IJSH_SG_SH_EEENS5_IJNSX_ISH_SC_EENSX_INS5_IJNSA_ILi32EEESB_EEENS5_IJSC_SF_EEEEEEEESJ_SK_SJ_SK_NS1J_6fusion15FusionCallbacksIS1N_NS1V_17LinearCombinationISJ_fSJ_fLNS_15FloatRoundStyleE2EEES1O_S1U_JEEENS4_5SM1004TMEM4LOAD26SM100_TMEM_LOAD_32dp32b32xENS4_13SM90_TMA_LOADENS16_INS17_ILi1ELi4ELi3EEES1A_NSX_INS5_IJS1B_S1Q_EEENS5_IJS1Q_SC_EEEEEEENS4_39AutoVectorizingCopyWithAssumedAlignmentILi128EEENS4_14SM90_TMA_STOREES2A_S2C_S2C_EEEvvEEEEvNT_6ParamsE,(.L_x_194 - _ZN7cutlass13device_kernelINS_4gemm6kernel13GemmUniversalIN4cute5tupleIJiiiiEEENS1_10collective13CollectiveMmaINS1_35MainloopSm100TmaUmmaWarpSpecializedILi5ELi2ELi4ENS5_IJNS4_1CILi2EEESB_NSA_ILi1EEEEEEEENS5_IJNSA_ILi128EEENSA_ILi256EEENSA_ILi64EEEEEENS_12float_e4m3_tENS5_IJlSC_lEEESJ_SK_NS4_8TiledMMAINS4_8MMA_AtomIJNS4_10MMA_TraitsINS4_25SM100_MMA_F8F6F4_2x1SM_SSEJSJ_SJ_fSF_SG_NS4_17integral_constantINS4_4UMMA5MajorELSR_0EEESS_NSP_INSQ_7ScaleInELST_0EEESU_EEEEEENS4_6LayoutINS5_IJSC_SC_SC_EEENS5_IJNSA_ILi0EEESZ_SZ_EEEEENS5_IJNS4_10UnderscoreES12_S12_EEEEENS4_28SM100_TMA_2SM_LOAD_MULTICASTENS4_14ComposedLayoutINS4_7SwizzleILi2ELi4ELi3EEENS4_18smem_ptr_flag_bitsILi8EEENSX_INS5_IJNSA_ILi8EEESH_EEENS5_IJSH_SC_EEEEEEEvNS4_8identityENS4_18SM100_TMA_2SM_LOADES1F_vS1G_EENS_8epilogue10collective18CollectiveEpilogueINS1J_23Sm100TmaWarpSpecializedILi4ELi2ELi32ELb0ELb0EEEJNS5_IJSH_SG_SH_EEENS5_IJNSX_ISH_SC_EENSX_INS5_IJNSA_ILi32EEESB_EEENS5_IJSC_SF_EEEEEEEESJ_SK_SJ_SK_NS1J_6fusion15FusionCallbacksIS1N_NS1V_17LinearCombinationISJ_fSJ_fLNS_15FloatRoundStyleE2EEES1O_S1U_JEEENS4_5SM1004TMEM4LOAD26SM100_TMEM_LOAD_32dp32b32xENS4_13SM90_TMA_LOADENS16_INS17_ILi1ELi4ELi3EEES1A_NSX_INS5_IJS1B_S1Q_EEENS5_IJS1Q_SC_EEEEEEENS4_39AutoVectorizingCopyWithAssumedAlignmentILi128EEENS4_14SM90_TMA_STOREES2A_S2C_S2C_EEEvvEEEEvNT_6ParamsE)
        .other          _ZN7cutlass13device_kernelINS_4gemm6kernel13GemmUniversalIN4cute5tupleIJiiiiEEENS1_10collective13CollectiveMmaINS1_35MainloopSm100TmaUmmaWarpSpecializedILi5ELi2ELi4ENS5_IJNS4_1CILi2EEESB_NSA_ILi1EEEEEEEENS5_IJNSA_ILi128EEENSA_ILi256EEENSA_ILi64EEEEEENS_12float_e4m3_tENS5_IJlSC_lEEESJ_SK_NS4_8TiledMMAINS4_8MMA_AtomIJNS4_10MMA_TraitsINS4_25SM100_MMA_F8F6F4_2x1SM_SSEJSJ_SJ_fSF_SG_NS4_17integral_constantINS4_4UMMA5MajorELSR_0EEESS_NSP_INSQ_7ScaleInELST_0EEESU_EEEEEENS4_6LayoutINS5_IJSC_SC_SC_EEENS5_IJNSA_ILi0EEESZ_SZ_EEEEENS5_IJNS4_10UnderscoreES12_S12_EEEEENS4_28SM100_TMA_2SM_LOAD_MULTICASTENS4_14ComposedLayoutINS4_7SwizzleILi2ELi4ELi3EEENS4_18smem_ptr_flag_bitsILi8EEENSX_INS5_IJNSA_ILi8EEESH_EEENS5_IJSH_SC_EEEEEEEvNS4_8identityENS4_18SM100_TMA_2SM_LOADES1F_vS1G_EENS_8epilogue10collective18CollectiveEpilogueINS1J_23Sm100TmaWarpSpecializedILi4ELi2ELi32ELb0ELb0EEEJNS5_IJSH_SG_SH_EEENS5_IJNSX_ISH_SC_EENSX_INS5_IJNSA_ILi32EEESB_EEENS5_IJSC_SF_EEEEEEEESJ_SK_SJ_SK_NS1J_6fusion15FusionCallbacksIS1N_NS1V_17LinearCombinationISJ_fSJ_fLNS_15FloatRoundStyleE2EEES1O_S1U_JEEENS4_5SM1004TMEM4LOAD26SM100_TMEM_LOAD_32dp32b32xENS4_13SM90_TMA_LOADENS16_INS17_ILi1ELi4ELi3EEES1A_NSX_INS5_IJS1B_S1Q_EEENS5_IJS1Q_SC_EEEEEEENS4_39AutoVectorizingCopyWithAssumedAlignmentILi128EEENS4_14SM90_TMA_STOREES2A_S2C_S2C_EEEvvEEEEvNT_6ParamsE,@"STO_CUDA_ENTRY STV_DEFAULT"
_ZN7cutlass13device_kernelINS_4gemm6kernel13GemmUniversalIN4cute5tupleIJiiiiEEENS1_10collective13CollectiveMmaINS1_35MainloopSm100TmaUmmaWarpSpecializedILi5ELi2ELi4ENS5_IJNS4_1CILi2EEESB_NSA_ILi1EEEEEEEENS5_IJNSA_ILi128EEENSA_ILi256EEENSA_ILi64EEEEEENS_12float_e4m3_tENS5_IJlSC_lEEESJ_SK_NS4_8TiledMMAINS4_8MMA_AtomIJNS4_10MMA_TraitsINS4_25SM100_MMA_F8F6F4_2x1SM_SSEJSJ_SJ_fSF_SG_NS4_17integral_constantINS4_4UMMA5MajorELSR_0EEESS_NSP_INSQ_7ScaleInELST_0EEESU_EEEEEENS4_6LayoutINS5_IJSC_SC_SC_EEENS5_IJNSA_ILi0EEESZ_SZ_EEEEENS5_IJNS4_10UnderscoreES12_S12_EEEEENS4_28SM100_TMA_2SM_LOAD_MULTICASTENS4_14ComposedLayoutINS4_7SwizzleILi2ELi4ELi3EEENS4_18smem_ptr_flag_bitsILi8EEENSX_INS5_IJNSA_ILi8EEESH_EEENS5_IJSH_SC_EEEEEEEvNS4_8identityENS4_18SM100_TMA_2SM_LOADES1F_vS1G_EENS_8epilogue10collective18CollectiveEpilogueINS1J_23Sm100TmaWarpSpecializedILi4ELi2ELi32ELb0ELb0EEEJNS5_IJSH_SG_SH_EEENS5_IJNSX_ISH_SC_EENSX_INS5_IJNSA_ILi32EEESB_EEENS5_IJSC_SF_EEEEEEEESJ_SK_SJ_SK_NS1J_6fusion15FusionCallbacksIS1N_NS1V_17LinearCombinationISJ_fSJ_fLNS_15FloatRoundStyleE2EEES1O_S1U_JEEENS4_5SM1004TMEM4LOAD26SM100_TMEM_LOAD_32dp32b32xENS4_13SM90_TMA_LOADENS16_INS17_ILi1ELi4ELi3EEES1A_NSX_INS5_IJS1B_S1Q_EEENS5_IJS1Q_SC_EEEEEEENS4_39AutoVectorizingCopyWithAssumedAlignmentILi128EEENS4_14SM90_TMA_STOREES2A_S2C_S2C_EEEvvEEEEvNT_6ParamsE:
[----:B------:R-:W1:Y:S01]  /*0000*/  LDC R1, c[0x0][0x37c] ;  /* 0x0000df00ff017b82 */ /* 0x000e620000000800 */
[----:B------:R-:W2:Y:S01]  /*0010*/  S2R R97, SR_TID.X ;  /* 0x0000000000617919 */ /* 0x000ea20000002100 */
[----:B------:R-:W3:Y:S06]  /*0020*/  LDCU.64 UR8, c[0x0][0x890] ;  /* 0x00011200ff0877ac */ /* 0x000eec0008000a00 */
[----:B------:R-:W4:Y:S01]  /*0030*/  S2UR UR58, SR_CgaCtaId ;  /* 0x00000000003a79c3 */ /* 0x000f220000008800 */
[----:B------:R-:W-:Y:S02]  /*0040*/  PRMT R86, RZ, 0x7610, R86 ;  /* 0x00007610ff567816 */ /* 0x000fe40000000056 */
[----:B------:R-:W-:Y:S01]  /*0050*/  ELECT P1, URZ, PT ;  /* 0x0000000000ff782f */ /* 0x000fe20003820000 */
[----:B---3--:R-:W-:-:S04]  /*0060*/  UISETP.NE.U32.AND UP0, UPT, UR8, URZ, UPT ;  /* 0x000000ff0800728c */ /* 0x008fc8000bf05070 */
[----:B------:R-:W-:Y:S02]  /*0070*/  UISETP.NE.AND.EX UP0, UPT, UR9, URZ, UPT, UP0 ;  /* 0x000000ff0900728c */ /* 0x000fe4000bf05300 */
[----:B----4-:R-:W-:Y:S02]  /*0080*/  ULOP3.LUT UR33, UR58, 0x1, URZ, 0xc0, !UPT ;  /* 0x000000013a217892 */ /* 0x010fe4000f8ec0ff */
[----:B------:R-:W-:Y:S01]  /*0090*/  ULOP3.LUT UR34, UR58, 0x1, URZ, 0x3c, !UPT ;  /* 0x000000013a227892 */ /* 0x000fe2000f8e3cff */
[----:B--2---:R-:W-:-:S05]  /*00a0*/  SHF.R.U32.HI R87, RZ, 0x5, R97 ;  /* 0x00000005ff577819 */ /* 0x004fca0000011661 */
[----:B------:R-:W2:Y:S02]  /*00b0*/  SHFL.IDX PT, R0, R87, RZ, 0x1f ;  /* 0x00001fff57007589 */ /* 0x000ea400000e0000 */
[----:B--2---:R-:W-:Y:S01]  /*00c0*/  R2UR UR13, R0 ;  /* 0x00000000000d72ca */ /* 0x004fe200000e0000 */
[----:B-1----:R-:W-:-:S14]  /*00d0*/  BRA.U UP0, `(.L_x_0) ;  /* 0x0000000100307547 */ /* 0x002fdc000b800000 */
[----:B------:R-:W1:Y:S02]  /*00e0*/  LDCU.64 UR4, c[0x0][0x888] ;  /* 0x00011100ff0477ac */ /* 0x000e640008000a00 */
[----:B-1----:R-:W-:-:S04]  /*00f0*/  UISETP.NE.U32.AND UP0, UPT, UR4, URZ, UPT ;  /* 0x000000ff0400728c */ /* 0x002fc8000bf05070 */
[----:B------:R-:W-:-:S09]  /*0100*/  UISETP.NE.AND.EX UP0, UPT, UR5, URZ, UPT, UP0 ;  /* 0x000000ff0500728c */ /* 0x000fd2000bf05300 */
[----:B------:R-:W-:Y:S05]  /*0110*/  BRA.U !UP0, `(.L_x_1) ;  /* 0x0000000108147547 */ /* 0x000fea000b800000 */
[----:B------:R-:W1:Y:S01]  /*0120*/  LDC.64 R2, c[0x0][0x888] ;  /* 0x00022200ff027b82 */ /* 0x000e620000000a00 */
[----:B------:R-:W1:Y:S02]  /*0130*/  LDCU.64 UR4, c[0x0][0x358] ;  /* 0x00006b00ff0477ac */ /* 0x000e640008000a00 */
[----:B-1----:R1:W5:Y:S01]  /*0140*/  LDG.E R41, desc[UR4][R2.64] ;  /* 0x0000000402297981 */ /* 0x002362000c1e1900 */
[----:B------:R-:W-:Y:S01]  /*0150*/  HFMA2 R86, -RZ, RZ, 0, 5.9604644775390625e-08 ;  /* 0x00000001ff567431 */ /* 0x000fe200000001ff */
[----:B------:R-:W-:Y:S05]  /*0160*/  BRA `(.L_x_0) ;  /* 0x00000000000c7947 */ /* 0x000fea0003800000 */
.L_x_1:
[----:B------:R-:W1:Y:S01]  /*0170*/  LDCU UR4, c[0x0][0x880] ;  /* 0x00011000ff0477ac */ /* 0x000e620008000800 */
[----:B------:R-:W-:Y:S01]  /*0180*/  HFMA2 R86, -RZ, RZ, 0, 5.9604644775390625e-08 ;  /* 0x00000001ff567431 */ /* 0x000fe200000001ff */
[----:B-1----:R-:W-:-:S07]  /*0190*/  MOV R41, UR4 ;  /* 0x0000000400297c02 */ /* 0x002fce0008000f00 */
.L_x_0:
[----:B------:R-:W2:Y:S02]  /*01a0*/  LDCU.64 UR4, c[0x0][0x8b0] ;  /* 0x00011600ff0477ac */ /* 0x000ea40008000a00 */
[----:B--2---:R-:W-:-:S04]  /*01b0*/  UISETP.NE.U32.AND UP0, UPT, UR4, URZ, UPT ;  /* 0x000000ff0400728c */ /* 0x004fc8000bf05070 */
[----:B------:R-:W-:-:S09]  /*01c0*/  UISETP.NE.AND.EX UP0, UPT, UR5, URZ, UPT, UP0 ;  /* 0x000000ff0500728c */ /* 0x000fd2000bf05300 */
[----:B------:R-:W-:Y:S05]  /*01d0*/  BRA.U UP0, `(.L_x_2) ;  /* 0x0000000100287547 */ /* 0x000fea000b800000 */
[----:B------:R-:W2:Y:S02]  /*01e0*/  LDCU.64 UR4, c[0x0][0x8a8] ;  /* 0x00011500ff0477ac */ /* 0x000ea40008000a00 */
[----:B--2---:R-:W-:-:S04]  /*01f0*/  UISETP.NE.U32.AND UP0, UPT, UR4, URZ, UPT ;  /* 0x000000ff0400728c */ /* 0x004fc8000bf05070 */
[----:B------:R-:W-:-:S09]  /*0200*/  UISETP.NE.AND.EX UP0, UPT, UR5, URZ, UPT, UP0 ;  /* 0x000000ff0500728c */ /* 0x000fd2000bf05300 */
[----:B------:R-:W-:Y:S05]  /*0210*/  BRA.U !UP0, `(.L_x_3) ;  /* 0x0000000108107547 */ /* 0x000fea000b800000 */
[----:B------:R-:W2:Y:S01]  /*0220*/  LDC.64 R38, c[0x0][0x8a8] ;  /* 0x00022a00ff267b82 */ /* 0x000ea20000000a00 */
[----:B------:R-:W2:Y:S02]  /*0230*/  LDCU.64 UR4, c[0x0][0x358] ;  /* 0x00006b00ff0477ac */ /* 0x000ea40008000a00 */
[----:B--2---:R2:W5:Y:S01]  /*0240*/  LDG.E R38, desc[UR4][R38.64] ;  /* 0x0000000426267981 */ /* 0x004562000c1e1900 */
[----:B------:R-:W-:Y:S05]  /*0250*/  BRA `(.L_x_2) ;  /* 0x0000000000087947 */ /* 0x000fea0003800000 */
.L_x_3:
[----:B------:R-:W2:Y:S02]  /*0260*/  LDCU UR4, c[0x0][0x8a0] ;  /* 0x00011400ff0477ac */ /* 0x000ea40008000800 */
[----:B--2---:R-:W-:Y:S02]  /*0270*/  MOV R38, UR4 ;  /* 0x0000000400267c02 */ /* 0x004fe40008000f00 */
.L_x_2:
[----:B------:R-:W-:Y:S01]  /*0280*/  IMAD.U32 R0, RZ, RZ, UR13 ;  /* 0x0000000dff007e24 */ /* 0x000fe2000f8e00ff */
[----:B------:R-:W-:Y:S04]  /*0290*/  BSSY.RECONVERGENT B0, `(.L_x_4) ;  /* 0x000000c000007945 */ /* 0x000fe80003800200 */
[C---:B------:R-:W-:Y:S02]  /*02a0*/  ISETP.NE.OR P2, PT, R0.reuse, 0x1, !P1 ;  /* 0x000000010000780c */ /* 0x040fe40004f45670 */
[----:B------:R-:W-:-:S11]  /*02b0*/  ISETP.NE.OR P0, PT, R0, 0x3, !P1 ;  /* 0x000000030000780c */ /* 0x000fd60004f05670 */
[----:B------:R-:W-:Y:S05]  /*02c0*/  @P2 BRA `(.L_x_5) ;  /* 0x0000000000202947 */ /* 0x000fea0003800000 */
[----:B------:R-:W3:Y:S02]  /*02d0*/  LDCU.64 UR4, c[0x0][0x348] ;  /* 0x00006900ff0477ac */ /* 0x000ee40008000a00 */
[----:B---3--:R-:W-:Y:S02]  /*02e0*/  UIADD3 UR6, UP1, UPT, UR4, 0x80, URZ ;  /* 0x0000008004067890 */ /* 0x008fe4000ff3e0ff */
[----:B------:R-:W-:Y:S02]  /*02f0*/  UIADD3 UR4, UP0, UPT, UR4, 0x180, URZ ;  /* 0x0000018004047890 */ /* 0x000fe4000ff1e0ff */
[----:B------:R-:W-:Y:S02]  /*0300*/  UIADD3.X UR7, UPT, UPT, URZ, UR5, URZ, UP1, !UPT ;  /* 0x00000005ff077290 */ /* 0x000fe40008ffe4ff */
[----:B------:R-:W-:-:S07]  /*0310*/  UIADD3.X UR5, UPT, UPT, URZ, UR5, URZ, UP0, !UPT ;  /* 0x00000005ff057290 */ /* 0x000fce00087fe4ff */
[----:B------:R3:W-:Y:S02]  /*0320*/  UTMACCTL.PF [UR6] ;  /* 0x00000000060079b9 */ /* 0x0007e40008040000 */
[----:B------:R3:W-:Y:S02]  /*0330*/  UTMACCTL.PF [UR4] ;  /* 0x00000000040079b9 */ /* 0x0007e40008040000 */
[----:B---3--:R-:W-:Y:S01]  /*0340*/  NOP ;  /* 0x0000000000007918 */ /* 0x008fe20000000000 */
.L_x_5:
[----:B------:R-:W-:Y:S05]  /*0350*/  BSYNC.RECONVERGENT B0 ;  /* 0x0000000000007941 */ /* 0x000fea0003800200 */
.L_x_4:
[----:B------:R-:W-:Y:S04]  /*0360*/  BSSY.RECONVERGENT B0, `(.L_x_6) ;  /* 0x000000a000007945 */ /* 0x000fe80003800200 */
        /* <DEDUP_REMOVED lines=9> */
.L_x_7:
[----:B------:R-:W-:Y:S05]  /*0400*/  BSYNC.RECONVERGENT B0 ;  /* 0x0000000000007941 */ /* 0x000fea0003800200 */
.L_x_6:
[----:B------:R-:W3:Y:S01]  /*0410*/  LDCU.64 UR4, c[0x0][0x888] ;  /* 0x00011100ff0477ac */ /* 0x000ee20008000a00 */
[----:B------:R-:W-:Y:S02]  /*0420*/  UISETP.EQ.U32.AND UP1, UPT, UR8, URZ, UPT ;  /* 0x000000ff0800728c */ /* 0x000fe4000bf22070 */
[----:B------:R-:W-:Y:S02]  /*0430*/  UPLOP3.LUT UP3, UPT, UPT, UPT, UPT, 0x80, 0x8 ;  /* 0x000000000008789c */ /* 0x000fe40003f6f070 */
[----:B---3--:R-:W-:-:S04]  /*0440*/  UISETP.NE.U32.AND UP0, UPT, UR4, URZ, UPT ;  /* 0x000000ff0400728c */ /* 0x008fc8000bf05070 */
[----:B------:R-:W-:-:S04]  /*0450*/  UISETP.NE.AND.EX UP0, UPT, UR5, URZ, UPT, UP0 ;  /* 0x000000ff0500728c */ /* 0x000fc8000bf05300 */
[----:B------:R-:W-:-:S04]  /*0460*/  UISETP.EQ.OR.EX UP2, UPT, UR9, URZ, !UP0, UP1 ;  /* 0x000000ff0900728c */ /* 0x000fc8000c742710 */
[----:B------:R-:W-:-:S06]  /*0470*/  UP2UR UR4, UPR, URZ, 0x4 ;  /* 0x00000004ff047883 */ /* 0x000fcc0008000000 */
[----:B------:R-:W-:Y:S01]  /*0480*/  MOV R89, UR4 ;  /* 0x0000000400597c02 */ /* 0x000fe20008000f00 */
[----:B------:R-:W-:Y:S06]  /*0490*/  BRA.U !UP2, `(.L_x_8) ;  /* 0x000000010a207547 */ /* 0x000fec000b800000 */
[----:B------:R-:W-:Y:S01]  /*04a0*/  UISETP.NE.U32.AND UP1, UPT, UR8, URZ, UPT ;  /* 0x000000ff0800728c */ /* 0x000fe2000bf25070 */
[----:B-----5:R-:W-:Y:S01]  /*04b0*/  FSETP.NEU.AND P0, PT, R41, RZ, PT ;  /* 0x000000ff2900720b */ /* 0x020fe20003f0d000 */
[----:B------:R-:W-:Y:S02]  /*04c0*/  USEL UR4, URZ, 0xffffffff, UP0 ;  /* 0xffffffffff047887 */ /* 0x000fe40008000000 */
[----:B------:R-:W-:-:S10]  /*04d0*/  UISETP.NE.AND.EX UP1, UPT, UR9, URZ, UPT, UP1 ;  /* 0x000000ff0900728c */ /* 0x000fd4000bf25310 */
[----:B------:R-:W-:Y:S01]  /*04e0*/  VOTEU.ANY UP0, P0 ;  /* 0x0000000000ff7886 */ /* 0x000fe20000000100 */
[----:B------:R-:W-:-:S04]  /*04f0*/  @!UP1 USEL UR4, URZ, 0xffffffff, UP0 ;  /* 0xffffffffff049887 */ /* 0x000fc80008000000 */
[----:B------:R-:W-:-:S04]  /*0500*/  ULOP3.LUT UR4, UR4, 0x1, URZ, 0xc0, !UPT ;  /* 0x0000000104047892 */ /* 0x000fc8000f8ec0ff */
[----:B------:R-:W-:-:S11]  /*0510*/  UISETP.NE.U32.AND UP3, UPT, UR4, 0x1, UPT ;  /* 0x000000010400788c */ /* 0x000fd6000bf65070 */
.L_x_8:
[----:B------:R-:W3:Y:S01]  /*0520*/  SHFL.IDX PT, R0, R87, RZ, 0x1f ;  /* 0x00001fff57007589 */ /* 0x000ee200000e0000 */
[----:B------:R-:W-:-:S04]  /*0530*/  UISETP.NE.AND UP0, UPT, UR13, 0x2, UPT ;  /* 0x000000020d00788c */ /* 0x000fc8000bf05270 */
[----:B------:R-:W-:Y:S02]  /*0540*/  UISETP.EQ.AND UP1, UPT, UR33, URZ, !UP0 ;  /* 0x000000ff2100728c */ /* 0x000fe4000c722270 */
[----:B------:R-:W-:-:S04]  /*0550*/  USEL UR53, URZ, 0x1, UP0 ;  /* 0x00000001ff357887 */ /* 0x000fc80008000000 */
[----:B------:R-:W-:Y:S02]  /*0560*/  PLOP3.LUT P3, PT, P1, PT, UP1, 0x80, 0x8 ;  /* 0x000000000008781c */ /* 0x000fe40000f6f018 */
[----:B---3--:R-:W-:-:S13]  /*0570*/  ISETP.NE.AND P0, PT, R0, RZ, PT ;  /* 0x000000ff0000720c */ /* 0x008fda0003f05270 */
[----:B------:R-:W-:Y:S05]  /*0580*/  @P0 BRA `(.L_x_9) ;  /* 0x00000000005c0947 */ /* 0x000fea0003800000 */
[----:B------:R-:W-:Y:S01]  /*0590*/  UMOV UR4, 0x400 ;  /* 0x0000040000047882 */ /* 0x000fe20000000000 */
[----:B------:R-:W-:Y:S01]  /*05a0*/  UMOV UR8, 0x1 ;  /* 0x0000000100087882 */ /* 0x000fe20000000000 */
[----:B------:R-:W-:Y:S01]  /*05b0*/  UMOV UR6, 0x2 ;  /* 0x0000000200067882 */ /* 0x000fe20000000000 */
[----:B------:R-:W-:Y:S02]  /*05c0*/  ULEA UR4, UR58, UR4, 0x18 ;  /* 0x000000043a047291 */ /* 0x000fe4000f8ec0ff */
[----:B------:R-:W-:-:S04]  /*05d0*/  UIADD3 UR8, UPT, UPT, -UR8, 0x100000, URZ ;  /* 0x0010000008087890 */ /* 0x000fc8000fffe1ff */
[----:B------:R-:W-:Y:S02]  /*05e0*/  USHF.L.U32 UR9, UR8, 0xb, URZ ;  /* 0x0000000b08097899 */ /* 0x000fe400080006ff */
[----:B------:R-:W-:Y:S02]  /*05f0*/  USHF.L.U32 UR8, UR8, 0x1, URZ ;  /* 0x0000000108087899 */ /* 0x000fe400080006ff */
[----:B------:R-:W-:-:S04]  /*0600*/  UIADD3 UR6, UPT, UPT, -UR6, 0x100000, URZ ;  /* 0x0010000006067890 */ /* 0x000fc8000fffe1ff */
[----:B------:R-:W-:Y:S02]  /*0610*/  USHF.L.U32 UR7, UR6, 0xb, URZ ;  /* 0x0000000b06077899 */ /* 0x000fe400080006ff */
[----:B------:R-:W-:Y:S01]  /*0620*/  USHF.L.U32 UR6, UR6, 0x1, URZ ;  /* 0x0000000106067899 */ /* 0x000fe200080006ff */
[----:B------:R-:W-:Y:S01]  /*0630*/  ELECT P0, URZ, PT ;  /* 0x0000000000ff782f */ /* 0x000fe20003800000 */
[----:B------:R-:W3:Y:S02]  /*0640*/  FENCE.VIEW.ASYNC.S ;  /* 0x00000000000073c6 */ /* 0x000ee40000000000 */
[----:B---3--:R3:W4:Y:S08]  /*0650*/  SYNCS.EXCH.64 URZ, [UR4], UR8 ;  /* 0x0000000804ff75b2 */ /* 0x0087300008000100 */
[----:B------:R3:W1:Y:S01]  /*0660*/  SYNCS.EXCH.64 URZ, [UR4+0x28], UR6 ;  /* 0x0000280604ff75b2 */ /* 0x0006620008000100 */
        /* <DEDUP_REMOVED lines=8> */
[----:B------:R-:W-:Y:S01]  /*06f0*/  NOP ;  /* 0x0000000000007918 */ /* 0x000fe20000000000 */
.L_x_9:
[----:B------:R-:W2:Y:S01]  /*0700*/  SHFL.IDX PT, R0, R87, RZ, 0x1f ;  /* 0x00001fff57007589 */ /* 0x000ea200000e0000 */
[----:B------:R-:W-:Y:S01]  /*0710*/  NOP ;  /* 0x0000000000007918 */ /* 0x000fe20000000000 */
[----:B--2---:R-:W-:-:S13]  /*0720*/  ISETP.NE.AND P0, PT, R0, 0x1, PT ;  /* 0x000000010000780c */ /* 0x004fda0003f05270 */
[----:B------:R-:W-:Y:S05]  /*0730*/  @P0 BRA `(.L_x_10) ;  /* 0x0000000000540947 */ /* 0x000fea0003800000 */
[----:B---3--:R-:W-:Y:S01]  /*0740*/  UMOV UR4, 0x400 ;  /* 0x0000040000047882 */ /* 0x008fe20000000000 */
        /* <DEDUP_REMOVED lines=10> */
[----:B------:R-:W2:Y:S02]  /*07f0*/  FENCE.VIEW.ASYNC.S ;  /* 0x00000000000073c6 */ /* 0x000ea40000000000 */
[----:B--2---:R2:W3:Y:S08]  /*0800*/  SYNCS.EXCH.64 URZ, [UR4+0x50], UR8 ;  /* 0x0000500804ff75b2 */ /* 0x0044f00008000100 */
        /* <DEDUP_REMOVED lines=8> */
.L_x_10:
[----:B------:R-:W4:Y:S01]  /*0890*/  SHFL.IDX PT, R0, R87, RZ, 0x1f ;  /* 0x00001fff57007589 */ /* 0x000f2200000e0000 */
[----:B------:R-:W-:Y:S01]  /*08a0*/  NOP ;  /* 0x0000000000007918 */ /* 0x000fe20000000000 */
[----:B----4-:R-:W-:-:S13]  /*08b0*/  ISETP.NE.AND P0, PT, R0, 0x3, PT ;  /* 0x000000030000780c */ /* 0x010fda0003f05270 */
[----:B------:R-:W-:Y:S05]  /*08c0*/  @P0 BRA `(.L_x_11) ;  /* 0x00000000002c0947 */ /* 0x000fea0003800000 */
[----:B--23--:R-:W-:Y:S01]  /*08d0*/  UMOV UR4, 0x400 ;  /* 0x0000040000047882 */ /* 0x00cfe20000000000 */
[----:B------:R-:W-:Y:S01]  /*08e0*/  UMOV UR5, 0x20 ;  /* 0x0000002000057882 */ /* 0x000fe20000000000 */
[----:B------:R-:W-:Y:S02]  /*08f0*/  ULEA UR6, UR58, UR4, 0x18 ;  /* 0x000000043a067291 */ /* 0x000fe4000f8ec0ff */
[----:B------:R-:W-:-:S04]  /*0900*/  UIADD3 UR4, UPT, UPT, -UR5, 0x100000, URZ ;  /* 0x0010000005047890 */ /* 0x000fc8000fffe1ff */
[----:B------:R-:W-:Y:S02]  /*0910*/  USHF.L.U32 UR5, UR4, 0xb, URZ ;  /* 0x0000000b04057899 */ /* 0x000fe400080006ff */
[----:B------:R-:W-:Y:S01]  /*0920*/  USHF.L.U32 UR4, UR4, 0x1, URZ ;  /* 0x0000000104047899 */ /* 0x000fe200080006ff */
[----:B------:R-:W-:Y:S01]  /*0930*/  ELECT P0, URZ, PT ;  /* 0x0000000000ff782f */ /* 0x000fe20003800000 */
[----:B------:R-:W2:Y:S10]  /*0940*/  FENCE.VIEW.ASYNC.S ;  /* 0x00000000000073c6 */ /* 0x000eb40000000000 */
[----:B--2---:R4:W2:Y:S01]  /*0950*/  SYNCS.EXCH.64 URZ, [UR6+0x90], UR4 ;  /* 0x0000900406ff75b2 */ /* 0x0048a20008000100 */
[----:B------:R4:W3:Y:S02]  /*0960*/  SYNCS.EXCH.64 URZ, [UR6+0x98], UR4 ;  /* 0x0000980406ff75b2 */ /* 0x0008e40008000100 */
[----:B----4-:R-:W-:Y:S01]  /*0970*/  NOP ;  /* 0x0000000000007918 */ /* 0x010fe20000000000 */
.L_x_11:
[----:B------:R-:W4:Y:S01]  /*0980*/  SHFL.IDX PT, R0, R87, RZ, 0x1f ;  /* 0x00001fff57007589 */ /* 0x000f2200000e0000 */
[----:B------:R-:W-:Y:S01]  /*0990*/  NOP ;  /* 0x0000000000007918 */ /* 0x000fe20000000000 */
[----:B----4-:R-:W-:-:S13]  /*09a0*/  ISETP.NE.AND P0, PT, R0, 0x4, PT ;  /* 0x000000040000780c */ /* 0x010fda0003f05270 */
[----:B------:R-:W-:Y:S05]  /*09b0*/  @P0 BRA `(.L_x_12) ;  /* 0x0000000000480947 */ /* 0x000fea0003800000 */
[----:B--23--:R-:W-:Y:S01]  /*09c0*/  UMOV UR4, 0x3a0 ;  /* 0x000003a000047882 */ /* 0x00cfe20000000000 */
[----:B------:R-:W-:Y:S01]  /*09d0*/  UMOV UR6, 0x400 ;  /* 0x0000040000067882 */ /* 0x000fe20000000000 */
[----:B------:R-:W-:Y:S01]  /*09e0*/  USEL UR4, UR4, 0x320, UP3 ;  /* 0x0000032004047887 */ /* 0x000fe20009800000 */
        /* <DEDUP_REMOVED lines=10> */
[----:B--2---:R4:W2:Y:S08]  /*0a90*/  SYNCS.EXCH.64 URZ, [UR6+0xa0], UR8 ;  /* 0x0000a00806ff75b2 */ /* 0x0048b00008000100 */
[----:B------:R4:W3:Y:S01]  /*0aa0*/  SYNCS.EXCH.64 URZ, [UR6+0xb0], UR4 ;  /* 0x0000b00406ff75b2 */ /* 0x0008e20008000100 */
[----:B------:R4:W1:Y:S01]  /*0ab0*/  SYNCS.EXCH.64 URZ, [UR6+0xa8], UR8 ;  /* 0x0000a80806ff75b2 */ /* 0x0008620008000100 */
[----:B------:R4:W1:Y:S02]  /*0ac0*/  SYNCS.EXCH.64 URZ, [UR6+0xb8], UR4 ;  /* 0x0000b80406ff75b2 */ /* 0x0008640008000100 */
[----:B----4-:R-:W-:Y:S01]  /*0ad0*/  NOP ;  /* 0x0000000000007918 */ /* 0x010fe20000000000 */
.L_x_12:
[----:B------:R-:W4:Y:S01]  /*0ae0*/  SHFL.IDX PT, R0, R87, RZ, 0x1f ;  /* 0x00001fff57007589 */ /* 0x000f2200000e0000 */
[----:B------:R-:W-:Y:S01]  /*0af0*/  NOP ;  /* 0x0000000000007918 */ /* 0x000fe20000000000 */
[----:B----4-:R-:W-:-:S13]  /*0b00*/  ISETP.NE.AND P0, PT, R0, 0x5, PT ;  /* 0x000000050000780c */ /* 0x010fda0003f05270 */
[----:B------:R-:W-:Y:S05]  /*0b10*/  @P0 BRA `(.L_x_13) ;  /* 0x0000000000540947 */ /* 0x000fea0003800000 */
[----:B--23--:R-:W-:Y:S01]  /*0b20*/  UMOV UR4, 0x400 ;  /* 0x0000040000047882 */ /* 0x00cfe20000000000 */
        /* <DEDUP_REMOVED lines=14> */
[----:B------:R4:W1:Y:S01]  /*0c10*/  SYNCS.EXCH.64 URZ, [UR4+0xe8], UR8 ;  /* 0x0000e80804ff75b2 */ /* 0x0008620008000100 */
[----:B------:R4:W1:Y:S01]  /*0c20*/  SYNCS.EXCH.64 URZ, [UR4+0xd0], UR6 ;  /* 0x0000d00604ff75b2 */ /* 0x0008620008000100 */
[----:B------:R4:W1:Y:S01]  /*0c30*/  SYNCS.EXCH.64 URZ, [UR4+0xf0], UR8 ;  /* 0x0000f00804ff75b2 */ /* 0x0008620008000100 */
[----:B------:R4:W1:Y:S01]  /*0c40*/  SYNCS.EXCH.64 URZ, [UR4+0xd8], UR6 ;  /* 0x0000d80604ff75b2 */ /* 0x0008620008000100 */
[----:B------:R4:W1:Y:S02]  /*0c50*/  SYNCS.EXCH.64 URZ, [UR4+0xf8], UR8 ;  /* 0x0000f80804ff75b2 */ /* 0x0008640008000100 */
[----:B----4-:R-:W-:Y:S01]  /*0c60*/  NOP ;  /* 0x0000000000007918 */ /* 0x010fe20000000000 */
.L_x_13:
[----:B------:R-:W4:Y:S01]  /*0c70*/  SHFL.IDX PT, R0, R87, RZ, 0x1f ;  /* 0x00001fff57007589 */ /* 0x000f2200000e0000 */
[----:B------:R-:W-:Y:S01]  /*0c80*/  ISETP.NE.OR P1, PT, RZ, UR13, !P1 ;  /* 0x0000000dff007c0c */ /* 0x000fe2000cf25670 */
        /* <DEDUP_REMOVED lines=12> */
[----:B------:R4:W3:Y:S01]  /*0d50*/  SYNCS.EXCH.64 URZ, [UR4+0x110], UR6 ;  /* 0x0001100604ff75b2 */ /* 0x0008e20008000100 */
[----:B------:R4:W1:Y:S01]  /*0d60*/  SYNCS.EXCH.64 URZ, [UR4+0x108], UR6 ;  /* 0x0001080604ff75b2 */ /* 0x0008620008000100 */
[----:B------:R4:W1:Y:S02]  /*0d70*/  SYNCS.EXCH.64 URZ, [UR4+0x118], UR6 ;  /* 0x0001180604ff75b2 */ /* 0x0008640008000100 */
[----:B----4-:R-:W-:Y:S01]  /*0d80*/  NOP ;  /* 0x0000000000007918 */ /* 0x010fe20000000000 */
.L_x_14:
[----:B------:R-:W-:Y:S01]  /*0d90*/  VOTEU.ALL UP0, P1 ;  /* 0x0000000000ff7886 */ /* 0x000fe20000800000 */
[----:B--23--:R-:W-:Y:S01]  /*0da0*/  UMOV UR4, 0x20 ;  /* 0x0000002000047882 */ /* 0x00cfe20000000000 */
[----:B------:R-:W2:Y:S01]  /*0db0*/  LDCU UR7, c[0x0][0x36c] ;  /* 0x00006d80ff0777ac */ /* 0x000ea20008000800 */
[----:B------:R-:W-:Y:S01]  /*0dc0*/  NOP ;  /* 0x0000000000007918 */ /* 0x000fe20000000000 */
[----:B------:R-:W-:Y:S01]  /*0dd0*/  LOP3.LUT R0, R97, 0x1f, RZ, 0xc0, !PT ;  /* 0x0000001f61007812 */ /* 0x000fe200078ec0ff */
[----:B------:R-:W-:Y:S01]  /*0de0*/  @!UP0 UMOV UR6, 0x400 ;  /* 0x0000040000068882 */ /* 0x000fe20000000000 */
[----:B------:R-:W-:-:S04]  /*0df0*/  @!UP0 UIADD3 UR4, UPT, UPT, -UR4, 0x100000, URZ ;  /* 0x0010000004048890 */ /* 0x000fc8000fffe1ff */
[----:B------:R-:W-:Y:S02]  /*0e00*/  @!UP0 USHF.L.U32 UR5, UR4, 0xb, URZ ;  /* 0x0000000b04058899 */ /* 0x000fe400080006ff */
[----:B------:R-:W-:Y:S02]  /*0e10*/  @!UP0 USHF.L.U32 UR4, UR4, 0x1, URZ ;  /* 0x0000000104048899 */ /* 0x000fe400080006ff */
[----:B------:R-:W-:Y:S01]  /*0e20*/  @!UP0 ULEA UR6, UR58, UR6, 0x18 ;  /* 0x000000063a068291 */ /* 0x000fe2000f8ec0ff */
[----:B------:R-:W-:Y:S01]  /*0e30*/  VOTEU.ALL UP0, P1 ;  /* 0x0000000000ff7886 */ /* 0x000fe20000800000 */
[----:B------:R-:W-:Y:S02]  /*0e40*/  UISETP.NE.AND UP4, UPT, UR13, URZ, UPT ;  /* 0x000000ff0d00728c */ /* 0x000fe4000bf85270 */
[----:B--2---:R-:W-:Y:S01]  /*0e50*/  UISETP.EQ.U32.AND UP5, UPT, UR7, 0x1, UPT ;  /* 0x000000010700788c */ /* 0x004fe2000bfa2070 */
[----:B------:R-:W2:Y:S07]  /*0e60*/  FENCE.VIEW.ASYNC.S ;  /* 0x00000000000073c6 */ /* 0x000eae0000000000 */
[----:B--2---:R2:W3:Y:S01]  /*0e70*/  @!UP0 SYNCS.EXCH.64 URZ, [UR6+0x120], UR4 ;  /* 0x0001200406ff85b2 */ /* 0x0044e20008000100 */
[----:B------:R-:W-:Y:S05]  /*0e80*/  BRA.U !UP5, `(.L_x_15) ;  /* 0x000000010d087547 */ /* 0x000fea000b800000 */
[----:B-1-3--:R-:W-:Y:S01]  /*0e90*/  UCGABAR_ARV ;  /* 0x00000000000079c7 */ /* 0x00afe20008000000 */
[----:B------:R-:W-:Y:S05]  /*0ea0*/  BRA `(.L_x_16) ;  /* 0x0000000000047947 */ /* 0x000fea0003800000 */
.L_x_15:
[----:B-1-3--:R-:W-:Y:S01]  /*0eb0*/  NOP ;  /* 0x0000000000007918 */ /* 0x00afe20000000000 */
.L_x_16:
[----:B------:R-:W1:Y:S01]  /*0ec0*/  S2UR UR19, SR_CTAID.X ;  /* 0x00000000001379c3 */ /* 0x000e620000002500 */
[----:B------:R-:W-:-:S05]  /*0ed0*/  CS2R.32 R88, SR_CgaSize ;  /* 0x0000000000587805 */ /* 0x000fca0000008a00 */
[----:B------:R-:W-:-:S05]  /*0ee0*/  IMAD R88, R88, -0xa0, RZ ;  /* 0xffffff6058587824 */ /* 0x000fca00078e02ff */
[----:B--2---:R-:W-:-:S14]  /*0ef0*/  R2UR UR5, R88 ;  /* 0x00000000580572ca */ /* 0x004fdc00000e0000 */
[----:B------:R-:W2:Y:S01]  /*0f00*/  LDCU UR5, c[0x0][UR5+0x2b0] ;  /* 0x00005600050577ac */ /* 0x000ea20008000800 */
[----:B------:R-:W-:-:S05]  /*0f10*/  CS2R.32 R88, SR_CgaSize ;  /* 0x0000000000587805 */ /* 0x000fca0000008a00 */
[----:B------:R-:W-:-:S05]  /*0f20*/  IMAD R88, R88, -0xa0, RZ ;  /* 0xffffff6058587824 */ /* 0x000fca00078e02ff */
[----:B------:R-:W-:-:S14]  /*0f30*/  R2UR UR4, R88 ;  /* 0x00000000580472ca */ /* 0x000fdc00000e0000 */
[----:B------:R-:W3:Y:S01]  /*0f40*/  LDCU UR4, c[0x0][UR4+0x2b4] ;  /* 0x00005680040477ac */ /* 0x000ee20008000800 */
[----:B------:R-:W4:Y:S01]  /*0f50*/  S2UR UR7, SR_CTAID.Y ;  /* 0x00000000000779c3 */ /* 0x000f220000002600 */
[----:B------:R-:W-:-:S05]  /*0f60*/  CS2R.32 R88, SR_CgaSize ;  /* 0x0000000000587805 */ /* 0x000fca0000008a00 */
[----:B------:R-:W-:-:S05]  /*0f70*/  IMAD R88, R88, -0xa0, RZ ;  /* 0xffffff6058587824 */ /* 0x000fca00078e02ff */
[----:B------:R-:W-:-:S14]  /*0f80*/  R2UR UR8, R88 ;  /* 0x00000000580872ca */ /* 0x000fdc00000e0000 */
[----:B------:R-:W3:Y:S01]  /*0f90*/  LDCU UR8, c[0x0][UR8+0x2a0] ;  /* 0x00005400080877ac */ /* 0x000ee20008000800 */
[----:B------:R-:W-:Y:S01]  /*0fa0*/  UISETP.GT.U32.AND UP0, UPT, UR33, 0xffff, UPT ;  /* 0x0000ffff2100788c */ /* 0x000fe2000bf04070 */
[----:B------:R-:W3:Y:S01]  /*0fb0*/  LDCU UR18, c[0x0][0xb24] ;  /* 0x00016480ff1277ac */ /* 0x000ee20008000800 */
[----:B------:R-:W1:Y:S01]  /*0fc0*/  S2UR UR36, SR_CTAID.Z ;  /* 0x00000000002479c3 */ /* 0x000e620000002700 */
[----:B------:R-:W-:-:S05]  /*0fd0*/  CS2R.32 R88, SR_CgaSize ;  /* 0x0000000000587805 */ /* 0x000fca0000008a00 */
[----:B------:R-:W-:-:S05]  /*0fe0*/  IMAD R88, R88, -0xa0, RZ ;  /* 0xffffff6058587824 */ /* 0x000fca00078e02ff */
[----:B------:R-:W-:-:S14]  /*0ff0*/  R2UR UR59, R88 ;  /* 0x00000000583b72ca */ /* 0x000fdc00000e0000 */
[----:B------:R-:W3:Y:S01]  /*1000*/  LDCU UR59, c[0x0][UR59+0x2a4] ;  /* 0x000054803b3b77ac */ /* 0x000ee20008000800 */
[----:B------:R-:W-:Y:S01]  /*1010*/  USHF.L.U32 UR28, UR58, 0xa, URZ ;  /* 0x0000000a3a1c7899 */ /* 0x000fe200080006ff */
[----:B-1----:R-:W-:Y:S01]  /*1020*/  I2FP.F32.U32 R3, UR19 ;  /* 0x0000001300037c45 */ /* 0x002fe20008201000 */
[----:B------:R-:W-:Y:S01]  /*1030*/  UMOV UR27, 0x5 ;  /* 0x00000005001b7882 */ /* 0x000fe20000000000 */
[----:B------:R-:W1:Y:S03]  /*1040*/  LDCU UR45, c[0x0][0xb24] ;  /* 0x00016480ff2d77ac */ /* 0x000e660008000800 */
[----:B--2---:R-:W-:Y:S01]  /*1050*/  FMUL R3, R3, UR5 ;  /* 0x0000000503037c20 */ /* 0x004fe20008400000 */
[----:B------:R-:W-:Y:S01]  /*1060*/  USEL UR5, UR33, 0xffff, !UP0 ;  /* 0x0000ffff21057887 */ /* 0x000fe2000c000000 */
[----:B----4-:R-:W-:Y:S01]  /*1070*/  I2FP.F32.U32 R2, UR7 ;  /* 0x0000000700027c45 */ /* 0x010fe20008201000 */
[----:B------:R-:W2:Y:S03]  /*1080*/  LDCU UR26, c[0x0][0xb30] ;  /* 0x00016600ff1a77ac */ /* 0x000ea60008000800 */
[----:B------:R-:W4:Y:S01]  /*1090*/  F2I.U32.TRUNC.NTZ R3, R3 ;  /* 0x0000000300037305 */ /* 0x000f22000020f000 */
[----:B---3--:R-:W-:Y:S01]  /*10a0*/  FMUL R2, R2, UR4 ;  /* 0x0000000402027c20 */ /* 0x008fe20008400000 */
[----:B------:R-:W-:-:S02]  /*10b0*/  ULOP3.LUT UR24, UR5, 0xffff, URZ, 0xc0, !UPT ;  /* 0x0000ffff05187892 */ /* 0x000fc4000f8ec0ff */
[----:B------:R-:W-:Y:S01]  /*10c0*/  UISETP.GE.AND UP2, UPT, UR18, 0x1, UPT ;  /* 0x000000011200788c */ /* 0x000fe2000bf46270 */
[----:B------:R-:W-:-:S03]  /*10d0*/  UMOV UR32, UR7 ;  /* 0x0000000700207c82 */ /* 0x000fc60008000000 */
[----:B------:R-:W3:Y:S01]  /*10e0*/  F2I.U32.TRUNC.NTZ R2, R2 ;  /* 0x0000000200027305 */ /* 0x000ee2000020f000 */
[----:B------:R-:W-:Y:S01]  /*10f0*/  UMOV UR20, UR19 ;  /* 0x0000001300147c82 */ /* 0x000fe20008000000 */
[----:B----4-:R-:W-:Y:S02]  /*1100*/  R2UR UR4, R3 ;  /* 0x00000000030472ca */ /* 0x010fe400000e0000 */
[----:B------:R-:W-:Y:S02]  /*1110*/  PRMT R3, RZ, 0x7610, R3 ;  /* 0x00007610ff037816 */ /* 0x000fe40000000003 */
[----:B---3--:R-:W-:Y:S02]  /*1120*/  R2UR UR6, R2 ;  /* 0x00000000020672ca */ /* 0x008fe400000e0000 */
[----:B------:R-:W-:-:S07]  /*1130*/  PRMT R2, RZ, 0x7610, R2 ;  /* 0x00007610ff027816 */ /* 0x000fce0000000002 */
[----:B------:R-:W-:-:S04]  /*1140*/  UIADD3 UR5, UPT, UPT, -UR4, URZ, URZ ;  /* 0x000000ff04057290 */ /* 0x000fc8000fffe1ff */
[----:B------:R-:W-:Y:S02]  /*1150*/  UIMAD UR5, UR8, UR5, UR19 ;  /* 0x00000005080572a4 */ /* 0x000fe4000f8e0213 */
[----:B------:R-:W-:-:S04]  /*1160*/  UIADD3 UR4, UPT, UPT, -UR6, URZ, URZ ;  /* 0x000000ff06047290 */ /* 0x000fc8000fffe1ff */
[----:B------:R-:W-:Y:S01]  /*1170*/  IMAD.U32 R88, RZ, RZ, UR5 ;  /* 0x00000005ff587e24 */ /* 0x000fe2000f8e00ff */
[----:B------:R-:W-:Y:S01]  /*1180*/  UIMAD UR59, UR59, UR4, UR7 ;  /* 0x000000043b3b72a4 */ /* 0x000fe2000f8e0207 */
[----:B-12---:R-:W-:Y:S11]  /*1190*/  BRA.U UP4, `(.L_x_17) ;  /* 0x0000000104407547 */ /* 0x006ff6000b800000 */
[----:B------:R-:W-:-:S13]  /*11a0*/  R2UR UR4, R88 ;  /* 0x00000000580472ca */ /* 0x000fda00000e0000 */
[----:B------:R-:W-:Y:S02]  /*11b0*/  UISETP.GT.U32.AND UP0, UPT, UR4, 0x1, UPT ;  /* 0x000000010400788c */ /* 0x000fe4000bf04070 */
[----:B------:R-:W-:Y:S02]  /*11c0*/  ULOP3.LUT UR4, UR4, 0xfffffffe, URZ, 0xc0, !UPT ;  /* 0xfffffffe04047892 */ /* 0x000fe4000f8ec0ff */
[----:B------:R-:W-:Y:S02]  /*11d0*/  UISETP.NE.AND UP1, UPT, UR59, URZ, UP0 ;  /* 0x000000ff3b00728c */ /* 0x000fe40008725270 */
[----:B------:R-:W-:Y:S02]  /*11e0*/  UISETP.NE.AND UP0, UPT, UR59, 0x1, UP0 ;  /* 0x000000013b00788c */ /* 0x000fe40008705270 */
[----:B------:R-:W-:Y:S02]  /*11f0*/  USEL UR7, URZ, 0x1, UP1 ;  /* 0x00000001ff077887 */ /* 0x000fe40008800000 */
[----:B------:R-:W-:-:S02]  /*1200*/  USEL UR6, URZ, 0x4, UP0 ;  /* 0x00000004ff067887 */ /* 0x000fc40008000000 */
[----:B------:R-:W-:Y:S02]  /*1210*/  USEL UR5, URZ, 0x2, UP1 ;  /* 0x00000002ff057887 */ /* 0x000fe40008800000 */
[----:B------:R-:W-:Y:S02]  /*1220*/  ULEA UR4, UR59, UR4, 0x1 ;  /* 0x000000043b047291 */ /* 0x000fe4000f8e08ff */
[----:B------:R-:W-:Y:S02]  /*1230*/  USEL UR8, URZ, 0x8, UP0 ;  /* 0x00000008ff087887 */ /* 0x000fe40008000000 */
[----:B------:R-:W-:-:S03]  /*1240*/  UIADD3 UR5, UPT, UPT, UR5, UR6, UR7 ;  /* 0x0000000605057290 */ /* 0x000fc6000fffe007 */
[----:B------:R-:W-:Y:S01]  /*1250*/  UMOV UR6, 0x3 ;  /* 0x0000000300067882 */ /* 0x000fe20000000000 */
[----:B------:R-:W-:Y:S02]  /*1260*/  UIADD3 UR5, UPT, UPT, UR5, UR8, URZ ;  /* 0x0000000805057290 */ /* 0x000fe4000fffe0ff */
[----:B------:R-:W-:-:S04]  /*1270*/  USHF.L.U32 UR4, UR6, UR4, URZ ;  /* 0x0000000406047299 */ /* 0x000fc800080006ff */
[----:B------:R-:W-:Y:S02]  /*1280*/  MOV R3, UR5 ;  /* 0x0000000500037c02 */ /* 0x000fe40008000f00 */
[----:B------:R-:W-:Y:S02]  /*1290*/  IMAD.U32 R2, RZ, RZ, UR4 ;  /* 0x00000004ff027e24 */ /* 0x000fe4000f8e00ff */
.L_x_17:
[----:B------:R-:W-:Y:S05]  /*12a0*/  BRA.U !UP2, `(.L_x_18) ;  /* 0x000000010ad07547 */ /* 0x000fea000b800000 */
[----:B------:R-:W1:Y:S01]  /*12b0*/  LDCU.128 UR20, c[0x0][0xb10] ;  /* 0x00016200ff1477ac */ /* 0x000e620008000c00 */
[----:B------:R-:W2:Y:S01]  /*12c0*/  LDCU UR12, c[0x0][0x370] ;  /* 0x00006e00ff0c77ac */ /* 0x000ea20008000800 */
[----:B------:R-:W3:Y:S01]  /*12d0*/  LDCU UR5, c[0x0][0x374] ;  /* 0x00006e80ff0577ac */ /* 0x000ee20008000800 */
[----:B------:R-:W4:Y:S01]  /*12e0*/  LDCU UR25, c[0x0][0xb0c] ;  /* 0x00016180ff1977ac */ /* 0x000f220008000800 */
[----:B------:R-:W4:Y:S01]  /*12f0*/  LDCU UR4, c[0x0][0xb20] ;  /* 0x00016400ff0477ac */ /* 0x000f220008000800 */
[----:B------:R-:W4:Y:S01]  /*1300*/  LDCU.64 UR16, c[0x0][0xb28] ;  /* 0x00016500ff1077ac */ /* 0x000f220008000a00 */
[----:B-1----:R-:W-:Y:S02]  /*1310*/  UISETP.NE.AND UP0, UPT, UR22, 0x1, UPT ;  /* 0x000000011600788c */ /* 0x002fe4000bf05270 */
[----:B---3--:R-:W-:Y:S02]  /*1320*/  UIMAD.WIDE.U32 UR6, UR5, UR23, URZ ;  /* 0x00000017050672a5 */ /* 0x008fe4000f8e00ff */
[----:B--2---:R-:W-:-:S02]  /*1330*/  UIMAD.WIDE.U32 UR8, UR12, UR20, URZ ;  /* 0x000000140c0872a5 */ /* 0x004fc4000f8e00ff */
[----:B----4-:R-:W-:Y:S02]  /*1340*/  UISETP.NE.AND UP1, UPT, UR25, 0x1, UPT ;  /* 0x000000011900788c */ /* 0x010fe4000bf25270 */
[----:B------:R-:W-:Y:S01]  /*1350*/  UISETP.NE.AND UP2, UPT, UR18, 0x1, UPT ;  /* 0x000000011200788c */ /* 0x000fe2000bf45270 */
[----:B------:R-:W-:Y:S02]  /*1360*/  UMOV UR6, UR7 ;  /* 0x0000000700067c82 */ /* 0x000fe40008000000 */
[----:B------:R-:W-:Y:S01]  /*1370*/  UMOV UR8, UR9 ;  /* 0x0000000900087c82 */ /* 0x000fe20008000000 */
[----:B------:R-:W-:Y:S02]  /*1380*/  @UP0 USHF.R.U32.HI UR5, URZ, UR4, UR6 ;  /* 0x00000004ff050299 */ /* 0x000fe40008011606 */
[----:B------:R-:W-:Y:S02]  /*1390*/  UIMAD.WIDE.U32 UR14, UR32, UR23, URZ ;  /* 0x00000017200e72a5 */ /* 0x000fe4000f8e00ff */
[----:B------:R-:W-:-:S02]  /*13a0*/  UIMAD.WIDE.U32 UR6, UR5, UR16, URZ ;  /* 0x00000010050672a5 */ /* 0x000fc4000f8e00ff */
[----:B------:R-:W-:Y:S02]  /*13b0*/  @UP1 USHF.R.U32.HI UR12, URZ, UR21, UR8 ;  /* 0x00000015ff0c1299 */ /* 0x000fe40008011608 */
[----:B------:R-:W-:Y:S02]  /*13c0*/  UIMAD.WIDE.U32 UR10, UR19, UR20, URZ ;  /* 0x00000014130a72a5 */ /* 0x000fe4000f8e00ff */
[----:B------:R-:W-:Y:S01]  /*13d0*/  UIMAD.WIDE.U32 UR8, UR12, UR16, URZ ;  /* 0x000000100c0872a5 */ /* 0x000fe2000f8e00ff */
[----:B------:R-:W-:Y:S01]  /*13e0*/  UMOV UR14, UR15 ;  /* 0x0000000f000e7c82 */ /* 0x000fe20008000000 */
[----:B------:R-:W-:Y:S01]  /*13f0*/  UMOV UR6, UR7 ;  /* 0x0000000700067c82 */ /* 0x000fe20008000000 */
[----:B------:R-:W-:Y:S02]  /*1400*/  USHF.R.U32.HI UR14, URZ, UR4, UR14 ;  /* 0x00000004ff0e7299 */ /* 0x000fe4000801160e */
[----:B------:R-:W-:Y:S01]  /*1410*/  @UP2 USHF.R.U32.HI UR5, URZ, UR17, UR6 ;  /* 0x00000011ff052299 */ /* 0x000fe20008011606 */
[----:B------:R-:W-:-:S02]  /*1420*/  UMOV UR10, UR11 ;  /* 0x0000000b000a7c82 */ /* 0x000fc40008000000 */
[----:B------:R-:W-:Y:S01]  /*1430*/  UMOV UR6, UR9 ;  /* 0x0000000900067c82 */ /* 0x000fe20008000000 */
[----:B------:R-:W-:Y:S02]  /*1440*/  USHF.R.U32.HI UR10, URZ, UR21, UR10 ;  /* 0x00000015ff0a7299 */ /* 0x000fe4000801160a */
[----:B------:R-:W-:Y:S02]  /*1450*/  @UP2 USHF.R.U32.HI UR12, URZ, UR17, UR6 ;  /* 0x00000011ff0c2299 */ /* 0x000fe40008011606 */
[----:B------:R-:W-:Y:S02]  /*1460*/  USEL UR4, UR32, UR14, !UP0 ;  /* 0x0000000e20047287 */ /* 0x000fe4000c000000 */
[----:B------:R-:W-:Y:S02]  /*1470*/  UIMAD UR6, UR5, UR18, URZ ;  /* 0x00000012050672a4 */ /* 0x000fe4000f8e02ff */
[----:B------:R-:W-:Y:S02]  /*1480*/  USEL UR5, UR19, UR10, !UP1 ;  /* 0x0000000a13057287 */ /* 0x000fe4000c800000 */
[----:B------:R-:W-:-:S02]  /*1490*/  UIMAD UR8, UR12, UR18, URZ ;  /* 0x000000120c0872a4 */ /* 0x000fc4000f8e02ff */
[----:B------:R-:W-:Y:S02]  /*14a0*/  UISETP.GE.AND UP0, UPT, UR4, UR6, UPT ;  /* 0x000000060400728c */ /* 0x000fe4000bf06270 */
[----:B------:R-:W-:Y:S02]  /*14b0*/  UIMAD.WIDE.U32 UR6, UR4, UR16, URZ ;  /* 0x00000010040672a5 */ /* 0x000fe4000f8e00ff */
[----:B------:R-:W-:Y:S02]  /*14c0*/  UISETP.GE.OR UP0, UPT, UR5, UR8, UP0 ;  /* 0x000000080500728c */ /* 0x000fe40008706670 */
[----:B------:R-:W-:Y:S02]  /*14d0*/  UIMAD.WIDE.U32 UR8, UR5, UR16, URZ ;  /* 0x00000010050872a5 */ /* 0x000fe4000f8e00ff */
[----:B------:R-:W-:Y:S02]  /*14e0*/  USHF.R.U32.HI UR7, URZ, UR17, UR7 ;  /* 0x00000011ff077299 */ /* 0x000fe40008011607 */
[----:B------:R-:W-:-:S02]  /*14f0*/  UIADD3 UR10, UPT, UPT, -UR4, URZ, URZ ;  /* 0x000000ff040a7290 */ /* 0x000fc4000fffe1ff */
[----:B------:R-:W-:Y:S02]  /*1500*/  USEL UR7, UR4, UR7, !UP2 ;  /* 0x0000000704077287 */ /* 0x000fe4000d000000 */
[----:B------:R-:W-:Y:S01]  /*1510*/  UIADD3 UR20, UPT, UPT, -UR5, URZ, URZ ;  /* 0x000000ff05147290 */ /* 0x000fe2000fffe1ff */
[----:B------:R-:W-:Y:S01]  /*1520*/  @!UP0 UMOV UR6, UR9 ;  /* 0x0000000900068c82 */ /* 0x000fe20008000000 */
[----:B------:R-:W-:Y:S02]  /*1530*/  UIADD3 UR8, UPT, UPT, -UR7, URZ, URZ ;  /* 0x000000ff07087290 */ /* 0x000fe4000fffe1ff */
[----:B------:R-:W-:Y:S02]  /*1540*/  @!UP0 USHF.R.U32.HI UR6, URZ, UR17, UR6 ;  /* 0x00000011ff068299 */ /* 0x000fe40008011606 */
[----:B------:R-:W-:Y:S02]  /*1550*/  UIMAD UR8, UR18, UR8, UR4 ;  /* 0x00000008120872a4 */ /* 0x000fe4000f8e0204 */
[----:B------:R-:W-:-:S02]  /*1560*/  @!UP0 USEL UR6, UR5, UR6, !UP2 ;  /* 0x0000000605068287 */ /* 0x000fc4000d000000 */
[----:B------:R-:W-:Y:S02]  /*1570*/  UIMAD UR32, UR22, UR10, UR32 ;  /* 0x0000000a162072a4 */ /* 0x000fe4000f8e0220 */
[----:B------:R-:W-:Y:S02]  /*1580*/  @!UP0 UIADD3 UR7, UPT, UPT, UR7, -UR6, URZ ;  /* 0x8000000607078290 */ /* 0x000fe4000fffe0ff */
[----:B------:R-:W-:Y:S02]  /*1590*/  @!UP0 UIMAD UR6, UR8, UR12, UR6 ;  /* 0x0000000c080682a4 */ /* 0x000fe4000f8e0206 */
[----:B------:R-:W-:Y:S02]  /*15a0*/  @!UP0 UIMAD UR4, UR7, UR18, UR5 ;  /* 0x00000012070482a4 */ /* 0x000fe4000f8e0205 */
[----:B------:R-:W-:Y:S02]  /*15b0*/  UIMAD UR20, UR25, UR20, UR19 ;  /* 0x00000014191472a4 */ /* 0x000fe4000f8e0213 */
[----:B------:R-:W-:Y:S01]  /*15c0*/  UIMAD UR32, UR4, UR22, UR32 ;  /* 0x00000016042072a4 */ /* 0x000fe2000f8e0220 */
[----:B------:R-:W-:-:S02]  /*15d0*/  @!UP0 UMOV UR5, UR6 ;  /* 0x0000000600058c82 */ /* 0x000fc40008000000 */
[----:B------:R-:W-:-:S12]  /*15e0*/  UIMAD UR20, UR5, UR25, UR20 ;  /* 0x00000019051472a4 */ /* 0x000fd8000f8e0214 */
.L_x_18:
[----:B------:R-:W-:Y:S02]  /*15f0*/  UISETP.NE.AND UP1, UPT, UR26, 0x1, UPT ;  /* 0x000000011a00788c */ /* 0x000fe4000bf25270 */
[----:B------:R-:W-:Y:S02]  /*1600*/  UISETP.NE.AND UP0, UPT, UR13, 0x2, UPT ;  /* 0x000000020d00788c */ /* 0x000fe4000bf05270 */
[----:B------:R-:W-:Y:S02]  /*1610*/  ULOP3.LUT UR28, UR28, 0x800, URZ, 0xc0, !UPT ;  /* 0x000008001c1c7892 */ /* 0x000fe4000f8ec0ff */
[----:B------:R-:W-:-:S03]  /*1620*/  USHF.L.U32 UR24, UR27, UR24, URZ ;  /* 0x000000181b187299 */ /* 0x000fc600080006ff */
[----:B------:R-:W-:Y:S09]  /*1630*/  BRA.U UP1, `(.L_x_19) ;  /* 0x0000000101447547 */ /* 0x000ff2000b800000 */
[----:B------:R-:W1:Y:S01]  /*1640*/  LDCU.128 UR8, c[0x0][0xb10] ;  /* 0x00016200ff0877ac */ /* 0x000e620008000c00 */
[----:B------:R-:W2:Y:S01]  /*1650*/  LDCU UR12, c[0x0][0xb0c] ;  /* 0x00016180ff0c77ac */ /* 0x000ea20008000800 */
[----:B------:R-:W3:Y:S01]  /*1660*/  LDCU UR14, c[0x0][0xb20] ;  /* 0x00016400ff0e77ac */ /* 0x000ee20008000800 */
[----:B-1----:R-:W-:Y:S02]  /*1670*/  UIMAD.WIDE.U32 UR6, UR20, UR8, URZ ;  /* 0x00000008140672a5 */ /* 0x002fe4000f8e00ff */
[----:B------:R-:W-:Y:S02]  /*1680*/  UIMAD.WIDE.U32 UR4, UR32, UR11, URZ ;  /* 0x0000000b200472a5 */ /* 0x000fe4000f8e00ff */
[----:B--2---:R-:W-:Y:S02]  /*1690*/  UISETP.NE.AND UP2, UPT, UR12, 0x1, UPT ;  /* 0x000000010c00788c */ /* 0x004fe4000bf45270 */
[----:B------:R-:W-:Y:S01]  /*16a0*/  UISETP.NE.AND UP1, UPT, UR10, 0x1, UPT ;  /* 0x000000010a00788c */ /* 0x000fe2000bf25270 */
[----:B------:R-:W-:-:S02]  /*16b0*/  UMOV UR6, UR7 ;  /* 0x0000000700067c82 */ /* 0x000fc40008000000 */
[----:B------:R-:W-:Y:S01]  /*16c0*/  UMOV UR4, UR5 ;  /* 0x0000000500047c82 */ /* 0x000fe20008000000 */
[----:B------:R-:W-:Y:S02]  /*16d0*/  USHF.R.U32.HI UR6, URZ, UR9, UR6 ;  /* 0x00000009ff067299 */ /* 0x000fe40008011606 */
[----:B---3--:R-:W-:Y:S02]  /*16e0*/  USHF.R.U32.HI UR4, URZ, UR14, UR4 ;  /* 0x0000000eff047299 */ /* 0x008fe40008011604 */
[----:B------:R-:W-:Y:S02]  /*16f0*/  USEL UR5, UR20, UR6, !UP2 ;  /* 0x0000000614057287 */ /* 0x000fe4000d000000 */
[----:B------:R-:W-:-:S04]  /*1700*/  USEL UR4, UR32, UR4, !UP1 ;  /* 0x0000000420047287 */ /* 0x000fc8000c800000 */
[----:B------:R-:W-:Y:S02]  /*1710*/  UIADD3 UR6, UPT, UPT, -UR4, UR5, URZ ;  /* 0x0000000504067290 */ /* 0x000fe4000fffe1ff */
[----:B------:R-:W-:Y:S02]  /*1720*/  UIADD3 UR4, UPT, UPT, UR4, -UR5, URZ ;  /* 0x8000000504047290 */ /* 0x000fe4000fffe0ff */
[----:B------:R-:W-:Y:S02]  /*1730*/  UIMAD UR32, UR6, UR10, UR32 ;  /* 0x0000000a062072a4 */ /* 0x000fe4000f8e0220 */
[----:B------:R-:W-:-:S12]  /*1740*/  UIMAD UR20, UR4, UR12, UR20 ;  /* 0x0000000c041472a4 */ /* 0x000fd8000f8e0214 */
.L_x_19:
[----:B------:R-:W-:Y:S05]  /*1750*/  BRA.U !UP5, `(.L_x_20) ;  /* 0x000000010d0c7547 */ /* 0x000fea000b800000 */
[----:B------:R-:W-:Y:S01]  /*1760*/  UCGABAR_WAIT ;  /* 0x0000000000007dc7 */ /* 0x000fe20008000000 */
[----:B------:R-:W-:Y:S01]  /*1770*/  CCTL.IVALL ;  /* 0x00000000ff00798f */ /* 0x000fe20002000000 */
[----:B------:R-:W-:Y:S05]  /*1780*/  BRA `(.L_x_21) ;  /* 0x0000000000047947 */ /* 0x000fea0003800000 */
.L_x_20:
[----:B------:R-:W-:Y:S06]  /*1790*/  BAR.SYNC.DEFER_BLOCKING 0x0 ;  /* 0x0000000000007b1d */ /* 0x000fec0000010000 */
.L_x_21:
[----:B------:R-:W-:Y:S05]  /*17a0*/  BRA.U UP0, `(.L_x_22) ;  /* 0x0000001500007547 */ /* 0x000fea000b800000 */
[----:B------:R-:W1:Y:S01]  /*17b0*/  LDCU UR6, c[0x0][0x38c] ;  /* 0x00007180ff0677ac */ /* 0x000e620008000800 */
[----:B------:R-:W-:Y:S01]  /*17c0*/  PLOP3.LUT P1, PT, PT, PT, UP3, 0x80, 0x8 ;  /* 0x000000000008781c */ /* 0x000fe20003f2f038 */
[----:B------:R-:W-:Y:S01]  /*17d0*/  IMAD.MOV.U32 R12, RZ, RZ, 0x1 ;  /* 0x00000001ff0c7424 */ /* 0x000fe200078e00ff */
[----:B------:R-:W-:Y:S01]  /*17e0*/  ISETP.NE.AND P2, PT, R0, RZ, P3 ;  /* 0x000000ff0000720c */ /* 0x000fe20001f45270 */
[----:B------:R-:W-:Y:S01]  /*17f0*/  USHF.L.U32 UR7, UR19, 0x6, URZ ;  /* 0x0000000613077899 */ /* 0x000fe200080006ff */
[----:B------:R-:W-:Y:S01]  /*1800*/  PLOP3.LUT P1, PT, P1, PT, PT, 0x8, 0x80 ;  /* 0x000000000080781c */ /* 0x000fe20000f2e170 */
[----:B------:R-:W-:Y:S01]  /*1810*/  UMOV UR8, 0x400 ;  /* 0x0000040000087882 */ /* 0x000fe20000000000 */
[----:B------:R-:W-:Y:S01]  /*1820*/  UISETP.NE.AND UP1, UPT, UR13, URZ, UPT ;  /* 0x000000ff0d00728c */ /* 0x000fe2000bf25270 */
[----:B------:R-:W-:Y:S01]  /*1830*/  CS2R R10, SRZ ;  /* 0x00000000000a7805 */ /* 0x000fe2000001ff00 */
[----:B------:R-:W-:Y:S01]  /*1840*/  USHF.L.U32 UR46, UR19, 0x7, URZ ;  /* 0x00000007132e7899 */ /* 0x000fe200080006ff */
[----:B------:R-:W-:Y:S01]  /*1850*/  IMAD.MOV.U32 R9, RZ, RZ, RZ ;  /* 0x000000ffff097224 */ /* 0x000fe200078e00ff */
[----:B------:R-:W-:Y:S01]  /*1860*/  ULEA UR13, UR58, UR8, 0x18 ;  /* 0x000000083a0d7291 */ /* 0x000fe2000f8ec0ff */
[----:B------:R-:W-:Y:S01]  /*1870*/  IMAD.MOV.U32 R8, RZ, RZ, 0x1 ;  /* 0x00000001ff087424 */ /* 0x000fe200078e00ff */
[----:B------:R-:W2:Y:S01]  /*1880*/  LDCU UR39, c[0x0][0x370] ;  /* 0x00006e00ff2777ac */ /* 0x000ea20008000800 */
[----:B------:R-:W3:Y:S01]  /*1890*/  LDCU.64 UR26, c[0x0][0x348] ;  /* 0x00006900ff1a77ac */ /* 0x000ee20008000a00 */
[----:B-1----:R-:W-:-:S02]  /*18a0*/  UIADD3 UR5, UPT, UPT, UR6, 0x3f, URZ ;  /* 0x0000003f06057890 */ /* 0x002fc4000fffe0ff */
[----:B------:R-:W-:Y:S02]  /*18b0*/  UIADD3 UR47, UPT, UPT, UR6, 0x7e, URZ ;  /* 0x0000007e062f7890 */ /* 0x000fe4000fffe0ff */
[----:B------:R-:W-:Y:S01]  /*18c0*/  USHF.R.S32.HI UR4, URZ, 0x1f, UR5 ;  /* 0x0000001fff047899 */ /* 0x000fe20008011405 */
[----:B------:R-:W1:Y:S03]  /*18d0*/  LDCU UR38, c[0x0][0x374] ;  /* 0x00006e80ff2677ac */ /* 0x000e660008000800 */
[----:B------:R-:W-:Y:S02]  /*18e0*/  ULEA.HI UR4, UR4, UR5, URZ, 0x6 ;  /* 0x0000000504047291 */ /* 0x000fe4000f8f30ff */
[----:B------:R-:W-:Y:S02]  /*18f0*/  UIADD3 UR5, UPT, UPT, UR6, -0x1, URZ ;  /* 0xffffffff06057890 */ /* 0x000fe4000fffe0ff */
[----:B------:R-:W-:-:S02]  /*1900*/  USHF.R.S32.HI UR41, URZ, 0x6, UR4 ;  /* 0x00000006ff297899 */ /* 0x000fc40008011404 */
[----:B------:R-:W-:Y:S02]  /*1910*/  UISETP.GE.U32.AND UP2, UPT, UR5, -0x7f, UPT ;  /* 0xffffff810500788c */ /* 0x000fe4000bf46070 */
[----:B------:R-:W-:Y:S02]  /*1920*/  UISETP.LT.U32.AND UP0, UPT, UR41, 0x5, UPT ;  /* 0x000000052900788c */ /* 0x000fe4000bf01070 */
[----:B------:R-:W-:Y:S02]  /*1930*/  ULOP3.LUT UR5, UR7, 0x40, URZ, 0xc0, !UPT ;  /* 0x0000004007057892 */ /* 0x000fe4000f8ec0ff */
[----:B------:R-:W-:Y:S02]  /*1940*/  USEL UR40, UR41, 0x5, UP0 ;  /* 0x0000000529287887 */ /* 0x000fe40008000000 */
[----:B------:R-:W-:Y:S02]  /*1950*/  ULOP3.LUT UR46, UR46, 0x80, URZ, 0xc0, !UPT ;  /* 0x000000802e2e7892 */ /* 0x000fe4000f8ec0ff */
[----:B------:R-:W-:-:S02]  /*1960*/  UIADD3 UR4, UPT, UPT, UR40, -0x1, URZ ;  /* 0xffffffff28047890 */ /* 0x000fc4000fffe0ff */
[----:B------:R-:W-:Y:S02]  /*1970*/  @UP2 UIADD3 UR4, UPT, UPT, UR40, URZ, URZ ;  /* 0x000000ff28042290 */ /* 0x000fe4000fffe0ff */
[----:B------:R-:W-:Y:S02]  /*1980*/  USEL UR21, UR53, 0x2, UP1 ;  /* 0x0000000235157887 */ /* 0x000fe40008800000 */
[----:B------:R-:W-:Y:S02]  /*1990*/  UIADD3 UR30, UPT, UPT, UR13, 0x6300, UR28 ;  /* 0x000063000d1e7890 */ /* 0x000fe4000fffe01c */
[----:B------:R-:W-:Y:S02]  /*19a0*/  ULEA.HI UR43, UR28, UR5, URZ, 0x1a ;  /* 0x000000051c2b7291 */ /* 0x000fe4000f8fd0ff */
[----:B------:R-:W-:Y:S02]  /*19b0*/  UIADD3 UR44, UPT, UPT, UR41, -UR40, URZ ;  /* 0x80000028292c7290 */ /* 0x000fe4000fffe0ff */
[----:B------:R-:W-:-:S02]  /*19c0*/  UIADD3 UR29, UPT, UPT, UR4, 0x1, URZ ;  /* 0x00000001041d7890 */ /* 0x000fc4000fffe0ff */
[----:B------:R-:W-:Y:S01]  /*19d0*/  UIADD3 UR42, UPT, UPT, -UR4, URZ, URZ ;  /* 0x000000ff042a7290 */ /* 0x000fe2000fffe1ff */
[----:B-123--:R-:W-:-:S11]  /*19e0*/  UMOV UR6, URZ ;  /* 0x000000ff00067c82 */ /* 0x00efd60008000000 */
.L_x_42:
[----:B------:R-:W-:-:S09]  /*19f0*/  UISETP.NE.AND UP0, UPT, UR58, URZ, UPT ;  /* 0x000000ff3a00728c */ /* 0x000fd2000bf05270 */
[----:B-1----:R-:W-:Y:S05]  /*1a00*/  BRA.U UP0, `(.L_x_23) ;  /* 0x0000000100287547 */ /* 0x002fea000b800000 */
[----:B------:R-:W-:Y:S02]  /*1a10*/  LEA R0, R9, UR13, 0x3 ;  /* 0x0000000d09007c11 */ /* 0x000fe4000f8e18ff */
[----:B------:R-:W-:-:S04]  /*1a20*/  SHF.L.U32 R3, R8, 0x1f, RZ ;  /* 0x0000001f08037819 */ /* 0x000fc800000006ff */
[----:B------:R-:W1:Y:S02]  /*1a30*/  SYNCS.PHASECHK.TRANS64.TRYWAIT P0, [R0+URZ+0x110], R3 ;  /* 0x00011003000075a7 */ /* 0x000e6400080011ff */
[----:B-1----:R-:W-:Y:S05]  /*1a40*/  @!P0 BRA `(.L_x_24) ;  /* 0x0000008400188947 */ /* 0x002fea0003800000 */
.L_x_144:
[----:B------:R2:W-:Y:S01]  /*1a50*/  SYNCS.ARRIVE.TRANS64.A1T0 RZ, [R0+URZ+0x100], RZ ;  /* 0x000100ff00ff79a7 */ /* 0x0005e200081000ff */
[----:B------:R-:W-:-:S05]  /*1a60*/  VIADD R9, R9, 0x1 ;  /* 0x0000000109097836 */ /* 0x000fca0000000000 */
[----:B------:R-:W-:-:S04]  /*1a70*/  ISETP.NE.AND P0, PT, R9, 0x2, PT ;  /* 0x000000020900780c */ /* 0x000fc80003f05270 */
[----:B-1----:R-:W-:Y:S02]  /*1a80*/  SEL R3, RZ, 0x1, P0 ;  /* 0x00000001ff037807 */ /* 0x002fe40000000000 */
[----:B------:R-:W-:Y:S02]  /*1a90*/  SEL R9, R9, RZ, P0 ;  /* 0x000000ff09097207 */ /* 0x000fe40000000000 */
[----:B------:R-:W-:-:S07]  /*1aa0*/  LOP3.LUT R8, R8, R3, RZ, 0x3c, !PT ;  /* 0x0000000308087212 */ /* 0x000fce00078e3cff */
.L_x_23:
[----:B------:R-:W-:Y:S01]  /*1ab0*/  ULEA UR4, UR6, UR13, 0x3 ;  /* 0x0000000d06047291 */ /* 0x000fe2000f8e18ff */
[----:B--2---:R-:W-:Y:S01]  /*1ac0*/  SHF.L.U32 R0, R12, 0x1f, RZ ;  /* 0x0000001f0c007819 */ /* 0x004fe200000006ff */
[----:B------:R-:W-:Y:S02]  /*1ad0*/  UISETP.GE.U32.AND UP0, UPT, UR47, 0x7f, UPT ;  /* 0x0000007f2f00788c */ /* 0x000fe4000bf06070 */
[----:B------:R-:W-:Y:S01]  /*1ae0*/  ULEA UR11, UR32, UR46, 0x8 ;  /* 0x0000002e200b7291 */ /* 0x000fe2000f8e40ff */
[----:B------:R-:W-:-:S04]  /*1af0*/  UMOV UR7, URZ ;  /* 0x000000ff00077c82 */ /* 0x000fc80008000000 */
[----:B------:R1:W2:Y:S01]  /*1b00*/  SYNCS.PHASECHK.TRANS64.TRYWAIT P0, [UR4+0x28], R0 ;  /* 0x00002800ff0075a7 */ /* 0x0002a20008001104 */
[----:B------:R-:W-:-:S04]  /*1b10*/  ULEA.HI UR4, UR20, UR20, URZ, 0x1 ;  /* 0x0000001414047291 */ /* 0x000fc8000f8f08ff */
[----:B------:R-:W-:-:S04]  /*1b20*/  USHF.L.U32 UR4, UR4, 0x6, URZ ;  /* 0x0000000604047899 */ /* 0x000fc800080006ff */
[----:B------:R-:W-:-:S04]  /*1b30*/  ULOP3.LUT UR35, UR4, 0xffffff80, URZ, 0xc0, !UPT ;  /* 0xffffff8004237892 */ /* 0x000fc8000f8ec0ff */
[----:B------:R-:W-:Y:S01]  /*1b40*/  UIADD3 UR35, UPT, UPT, UR43, UR35, URZ ;  /* 0x000000232b237290 */ /* 0x000fe2000fffe0ff */
[----:B------:R-:W-:Y:S11]  /*1b50*/  BRA.U !UP0, `(.L_x_25) ;  /* 0x0000000108c47547 */ /* 0x000ff6000b800000 */
[----:B------:R-:W-:Y:S01]  /*1b60*/  UMOV UR16, UR42 ;  /* 0x0000002a00107c82 */ /* 0x000fe20008000000 */
[----:B------:R-:W-:Y:S01]  /*1b70*/  UMOV UR4, UR6 ;  /* 0x0000000600047c82 */ /* 0x000fe20008000000 */
[----:B------:R-:W-:-:S05]  /*1b80*/  UMOV UR34, URZ ;  /* 0x000000ff00227c82 */ /* 0x000fca0008000000 */
.L_x_31:
[----:B------:R-:W-:Y:S01]  /*1b90*/  ULEA UR33, UR4, UR13, 0x3 ;  /* 0x0000000d04217291 */ /* 0x000fe2000f8e18ff */
[----:B------:R-:W-:Y:S01]  /*1ba0*/  @P3 MOV R2, 0x6000 ;  /* 0x0000600000023802 */ /* 0x000fe20000000f00 */
[----:B--234-:R-:W-:Y:S10]  /*1bb0*/  @P0 BRA `(.L_x_26) ;  /* 0x00000000000c0947 */ /* 0x01cff40003800000 */
[----:B------:R-:W-:-:S04]  /*1bc0*/  SHF.L.U32 R3, R12, 0x1f, RZ ;  /* 0x0000001f0c037819 */ /* 0x000fc800000006ff */
[----:B------:R-:W2:Y:S02]  /*1bd0*/  SYNCS.PHASECHK.TRANS64.TRYWAIT P0, [UR33+0x28], R3 ;  /* 0x00002803ff0075a7 */ /* 0x000ea40008001121 */
[----:B--2---:R-:W-:Y:S05]  /*1be0*/  @!P0 BRA `(.L_x_27) ;  /* 0x0000008000c48947 */ /* 0x004fea0003800000 */
.L_x_26:
[----:B------:R2:W-:Y:S01]  /*1bf0*/  @P3 SYNCS.ARRIVE.TRANS64 RZ, [UR33], R2 ;  /* 0x00000002ffff39a7 */ /* 0x0005e20008000021 */
[----:B------:R-:W-:Y:S02]  /*1c00*/  ULOP3.LUT UR5, UR21, 0x2, URZ, 0xfc, !UPT ;  /* 0x0000000215057892 */ /* 0x000fe4000f8efcff */
[----:B------:R-:W-:Y:S02]  /*1c10*/  UIADD3 UR16, UPT, UPT, UR16, 0x1, URZ ;  /* 0x0000000110107890 */ /* 0x000fe4000fffe0ff */
[----:B------:R-:W-:Y:S02]  /*1c20*/  UISETP.NE.AND UP0, UPT, UR5, 0x2, UPT ;  /* 0x000000020500788c */ /* 0x000fe4000bf05270 */
[----:B------:R-:W-:-:S07]  /*1c30*/  UISETP.NE.AND UP2, UPT, UR16, 0x1, UPT ;  /* 0x000000011000788c */ /* 0x000fce000bf45270 */
[----:B------:R-:W-:Y:S05]  /*1c40*/  BRA.U UP0, `(.L_x_28) ;  /* 0x0000000100047547 */ /* 0x000fea000b800000 */
[----:B------:R-:W-:Y:S05]  /*1c50*/  BPT.TRAP 0x1 ;  /* 0x000000040000795c */ /* 0x000fea0000300000 */
.L_x_28:
[----:B------:R-:W-:Y:S04]  /*1c60*/  BSSY.RECONVERGENT B0, `(.L_x_29) ;  /* 0x0000003000007945 */ /* 0x000fe80003800200 */
[----:B------:R-:W-:Y:S05]  /*1c70*/  @!P2 BRA `(.L_x_30) ;  /* 0x000000000004a947 */ /* 0x000fea0003800000 */
[----:B------:R-:W-:Y:S05]  /*1c80*/  BPT.TRAP 0x1 ;  /* 0x000000040000795c */ /* 0x000fea0000300000 */
.L_x_30:
[----:B------:R-:W-:Y:S05]  /*1c90*/  BSYNC.RECONVERGENT B0 ;  /* 0x0000000000007941 */ /* 0x000fea0003800200 */
.L_x_29:
[----:B------:R-:W-:Y:S02]  /*1ca0*/  UIADD3 UR5, UPT, UPT, UR4, 0x1, URZ ;  /* 0x0000000104057890 */ /* 0x000fe4000fffe0ff */
[----:B------:R-:W-:Y:S02]  /*1cb0*/  ULEA UR32, UR4, UR28, 0xc ;  /* 0x0000001c04207291 */ /* 0x000fe4000f8e60ff */
[----:B------:R-:W-:Y:S02]  /*1cc0*/  UISETP.NE.AND UP0, UPT, UR5, 0x5, UPT ;  /* 0x000000050500788c */ /* 0x000fe4000bf05270 */
[----:B------:R-:W-:Y:S02]  /*1cd0*/  UIADD3 UR14, UP1, UPT, UR26, 0x80, URZ ;  /* 0x000000801a0e7890 */ /* 0x000fe4000ff3e0ff */
[----:B------:R-:W-:Y:S02]  /*1ce0*/  USEL UR7, URZ, 0x1, UP0 ;  /* 0x00000001ff077887 */ /* 0x000fe40008000000 */
[----:B------:R-:W-:-:S02]  /*1cf0*/  USEL UR6, UR5, URZ, UP0 ;  /* 0x000000ff05067287 */ /* 0x000fc40008000000 */
[----:B------:R-:W-:Y:S02]  /*1d00*/  ULEA UR8, UR4, UR13, 0xd ;  /* 0x0000000d04087291 */ /* 0x000fe4000f8e68ff */
[----:B------:R-:W-:Y:S01]  /*1d10*/  ULEA UR5, UR6, UR13, 0x3 ;  /* 0x0000000d06057291 */ /* 0x000fe2000f8e18ff */
[----:B------:R-:W-:Y:S01]  /*1d20*/  LOP3.LUT R12, R12, UR7, RZ, 0x3c, !PT ;  /* 0x000000070c0c7c12 */ /* 0x000fe2000f8e3cff */
[----:B------:R-:W-:Y:S02]  /*1d30*/  UIADD3 UR4, UP0, UPT, UR26, 0x180, URZ ;  /* 0x000001801a047890 */ /* 0x000fe4000ff1e0ff */
[----:B------:R-:W-:Y:S01]  /*1d40*/  ULOP3.LUT UR33, UR33, 0xfefffff8, URZ, 0xc0, !UPT ;  /* 0xfefffff821217892 */ /* 0x000fe2000f8ec0ff */
[----:B-1----:R-:W-:Y:S01]  /*1d50*/  SHF.L.U32 R0, R12, 0x1f, RZ ;  /* 0x0000001f0c007819 */ /* 0x002fe200000006ff */
[----:B------:R-:W-:Y:S02]  /*1d60*/  UIADD3.X UR15, UPT, UPT, URZ, UR27, URZ, UP1, !UPT ;  /* 0x0000001bff0f7290 */ /* 0x000fe40008ffe4ff */
[----:B------:R-:W-:Y:S01]  /*1d70*/  UIADD3 UR32, UPT, UPT, UR13, 0x6300, UR32 ;  /* 0x000063000d207890 */ /* 0x000fe2000fffe020 */
[----:B------:R3:W4:Y:S01]  /*1d80*/  SYNCS.PHASECHK.TRANS64.TRYWAIT P0, [UR5+0x28], R0 ;  /* 0x00002800ff0075a7 */ /* 0x0007220008001105 */
[----:B------:R-:W-:-:S02]  /*1d90*/  UPRMT UR7, URZ, 0x5410, UR24 ;  /* 0x00005410ff077896 */ /* 0x000fc40008000018 */
[----:B------:R-:W-:Y:S02]  /*1da0*/  UIADD3 UR8, UPT, UPT, UR8, 0xb300, URZ ;  /* 0x0000b30008087890 */ /* 0x000fe4000fffe0ff */
[----:B------:R-:W-:Y:S01]  /*1db0*/  UIADD3.X UR5, UPT, UPT, URZ, UR27, URZ, UP0, !UPT ;  /* 0x0000001bff057290 */ /* 0x000fe200087fe4ff */
[----:B------:R-:W-:Y:S01]  /*1dc0*/  UMOV UR18, 0x0 ;  /* 0x0000000000127882 */ /* 0x000fe20000000000 */
[----:B------:R-:W-:Y:S01]  /*1dd0*/  UMOV UR19, 0x10000000 ;  /* 0x1000000000137882 */ /* 0x000fe20000000000 */
[----:B------:R-:W-:Y:S01]  /*1de0*/  UMOV UR10, UR34 ;  /* 0x00000022000a7c82 */ /* 0x000fe20008000000 */
[----:B------:R-:W-:Y:S01]  /*1df0*/  UMOV UR12, UR36 ;  /* 0x00000024000c7c82 */ /* 0x000fe20008000000 */
[----:B------:R-:W-:Y:S01]  /*1e00*/  UMOV UR9, UR33 ;  /* 0x0000002100097c82 */ /* 0x000fe20008000000 */
[----:B------:R1:W-:Y:S03]  /*1e10*/  UTMALDG.3D.MULTICAST.2CTA [UR32], [UR14], UR7, desc[UR18] ;  /* 0x000012200e0073b4 */ /* 0x0003e60008211807 */
[----:B------:R2:W-:Y:S01]  /*1e20*/  UTMALDG.3D.2CTA [UR8], [UR4], desc[UR18] ;  /* 0x00001208040075b4 */ /* 0x0005e20008211000 */
[----:B-1----:R-:W-:Y:S01]  /*1e30*/  UIADD3 UR34, UPT, UPT, UR34, 0x40, URZ ;  /* 0x0000004022227890 */ /* 0x002fe2000fffe0ff */
[----:B------:R-:W-:Y:S01]  /*1e40*/  UMOV UR7, UR29 ;  /* 0x0000001d00077c82 */ /* 0x000fe20008000000 */
[----:B--2---:R-:W-:Y:S01]  /*1e50*/  UMOV UR4, UR6 ;  /* 0x0000000600047c82 */ /* 0x004fe20008000000 */
[----:B------:R-:W-:Y:S09]  /*1e60*/  BRA.U UP2, `(.L_x_31) ;  /* 0xfffffffd02487547 */ /* 0x000ff2000b83ffff */
.L_x_25:
[----:B------:R-:W-:Y:S01]  /*1e70*/  ULEA UR4, UR6, UR13, 0x3 ;  /* 0x0000000d06047291 */ /* 0x000fe2000f8e18ff */
[----:B-1-3--:R-:W-:Y:S01]  /*1e80*/  SHF.L.U32 R0, R12, 0x1f, RZ ;  /* 0x0000001f0c007819 */ /* 0x00afe200000006ff */
[----:B------:R-:W-:Y:S01]  /*1e90*/  @!P1 SYNCS.ARRIVE.TRANS64.A1T0 RZ, [UR13+0x98], RZ ;  /* 0x000098ffffff99a7 */ /* 0x000fe2000810000d */
[----:B------:R-:W-:-:S06]  /*1ea0*/  UISETP.GT.AND UP0, UPT, UR41, UR40, UPT ;  /* 0x000000282900728c */ /* 0x000fcc000bf04270 */
[----:B--2-4-:R1:W2:Y:S03]  /*1eb0*/  SYNCS.PHASECHK.TRANS64.TRYWAIT P0, [UR4+0x28], R0 ;  /* 0x00002800ff0075a7 */ /* 0x0142a60008001104 */
[----:B------:R-:W-:Y:S05]  /*1ec0*/  BRA.U !UP0, `(.L_x_32) ;  /* 0x0000000108c07547 */ /* 0x000fea000b800000 */
[----:B------:R-:W-:Y:S01]  /*1ed0*/  UIADD3 UR25, UPT, UPT, UR44, UR7, URZ ;  /* 0x000000072c197290 */ /* 0x000fe2000fffe0ff */
[----:B------:R-:W-:-:S11]  /*1ee0*/  UMOV UR4, UR6 ;  /* 0x0000000600047c82 */ /* 0x000fd60008000000 */
.L_x_38:
[----:B------:R-:W-:Y:S01]  /*1ef0*/  ULEA UR17, UR4, UR13, 0x3 ;  /* 0x0000000d04117291 */ /* 0x000fe2000f8e18ff */
[----:B--2---:R-:W-:Y:S01]  /*1f00*/  @P3 MOV R2, 0x6000 ;  /* 0x0000600000023802 */ /* 0x004fe20000000f00 */
[----:B--2-4-:R-:W-:Y:S10]  /*1f10*/  @P0 BRA `(.L_x_33) ;  /* 0x00000000000c0947 */ /* 0x014ff40003800000 */
[----:B------:R-:W-:-:S04]  /*1f20*/  SHF.L.U32 R3, R12, 0x1f, RZ ;  /* 0x0000001f0c037819 */ /* 0x000fc800000006ff */
[----:B------:R-:W2:Y:S02]  /*1f30*/  SYNCS.PHASECHK.TRANS64.TRYWAIT P0, [UR17+0x28], R3 ;  /* 0x00002803ff0075a7 */ /* 0x000ea40008001111 */
[----:B--2---:R-:W-:Y:S05]  /*1f40*/  @!P0 BRA `(.L_x_34) ;  /* 0x0000008000048947 */ /* 0x004fea0003800000 */
.L_x_33:
[----:B------:R2:W-:Y:S01]  /*1f50*/  @P3 SYNCS.ARRIVE.TRANS64 RZ, [UR17], R2 ;  /* 0x00000002ffff39a7 */ /* 0x0005e20008000011 */
[----:B------:R-:W-:-:S04]  /*1f60*/  ULOP3.LUT UR5, UR21, 0x2, URZ, 0xfc, !UPT ;  /* 0x0000000215057892 */ /* 0x000fc8000f8efcff */
[----:B------:R-:W-:-:S09]  /*1f70*/  UISETP.NE.AND UP0, UPT, UR5, 0x2, UPT ;  /* 0x000000020500788c */ /* 0x000fd2000bf05270 */
[----:B------:R-:W-:Y:S05]  /*1f80*/  BRA.U UP0, `(.L_x_35) ;  /* 0x0000000100047547 */ /* 0x000fea000b800000 */
[----:B------:R-:W-:Y:S05]  /*1f90*/  BPT.TRAP 0x1 ;  /* 0x000000040000795c */ /* 0x000fea0000300000 */
.L_x_35:
[----:B------:R-:W-:Y:S04]  /*1fa0*/  BSSY.RECONVERGENT B0, `(.L_x_36) ;  /* 0x0000003000007945 */ /* 0x000fe80003800200 */
[----:B------:R-:W-:Y:S05]  /*1fb0*/  @!P2 BRA `(.L_x_37) ;  /* 0x000000000004a947 */ /* 0x000fea0003800000 */
[----:B------:R-:W-:Y:S05]  /*1fc0*/  BPT.TRAP 0x1 ;  /* 0x000000040000795c */ /* 0x000fea0000300000 */
.L_x_37:
[----:B------:R-:W-:Y:S05]  /*1fd0*/  BSYNC.RECONVERGENT B0 ;  /* 0x0000000000007941 */ /* 0x000fea0003800200 */
.L_x_36:
[----:B------:R-:W-:Y:S02]  /*1fe0*/  UIADD3 UR5, UPT, UPT, UR4, 0x1, URZ ;  /* 0x0000000104057890 */ /* 0x000fe4000fffe0ff */
[----:B------:R-:W-:Y:S02]  /*1ff0*/  UIADD3 UR14, UP1, UPT, UR26, 0x80, URZ ;  /* 0x000000801a0e7890 */ /* 0x000fe4000ff3e0ff */
[----:B------:R-:W-:Y:S02]  /*2000*/  UISETP.NE.AND UP0, UPT, UR5, 0x5, UPT ;  /* 0x000000050500788c */ /* 0x000fe4000bf05270 */
[----:B------:R-:W-:Y:S02]  /*2010*/  ULEA UR16, UR4, UR30, 0xc ;  /* 0x0000001e04107291 */ /* 0x000fe4000f8e60ff */
[----:B------:R-:W-:Y:S02]  /*2020*/  USEL UR8, URZ, 0x1, UP0 ;  /* 0x00000001ff087887 */ /* 0x000fe40008000000 */
[----:B------:R-:W-:-:S02]  /*2030*/  USEL UR6, UR5, URZ, UP0 ;  /* 0x000000ff05067287 */ /* 0x000fc40008000000 */
[----:B------:R-:W-:Y:S02]  /*2040*/  UIADD3 UR22, UP0, UPT, UR26, 0x180, URZ ;  /* 0x000001801a167890 */ /* 0x000fe4000ff1e0ff */
[----:B------:R-:W-:Y:S01]  /*2050*/  LOP3.LUT R12, R12, UR8, RZ, 0x3c, !PT ;  /* 0x000000080c0c7c12 */ /* 0x000fe2000f8e3cff */
[----:B------:R-:W-:Y:S02]  /*2060*/  ULEA UR8, UR4, UR13, 0xd ;  /* 0x0000000d04087291 */ /* 0x000fe4000f8e68ff */
[----:B------:R-:W-:Y:S01]  /*2070*/  ULEA UR5, UR6, UR13, 0x3 ;  /* 0x0000000d06057291 */ /* 0x000fe2000f8e18ff */
[----:B-1----:R-:W-:Y:S01]  /*2080*/  SHF.L.U32 R0, R12, 0x1f, RZ ;  /* 0x0000001f0c007819 */ /* 0x002fe200000006ff */
[----:B------:R-:W-:Y:S02]  /*2090*/  USHF.L.U32 UR18, UR7, 0x6, URZ ;  /* 0x0000000607127899 */ /* 0x000fe400080006ff */
[----:B------:R-:W-:Y:S02]  /*20a0*/  ULOP3.LUT UR17, UR17, 0xfefffff8, URZ, 0xc0, !UPT ;  /* 0xfefffff811117892 */ /* 0x000fe4000f8ec0ff */
[----:B------:R-:W-:-:S02]  /*20b0*/  UIADD3.X UR15, UPT, UPT, URZ, UR27, URZ, UP1, !UPT ;  /* 0x0000001bff0f7290 */ /* 0x000fc40008ffe4ff */
[----:B------:R-:W-:Y:S01]  /*20c0*/  UPRMT UR4, URZ, 0x5410, UR24 ;  /* 0x00005410ff047896 */ /* 0x000fe20008000018 */
[----:B------:R3:W4:Y:S01]  /*20d0*/  SYNCS.PHASECHK.TRANS64.TRYWAIT P0, [UR5+0x28], R0 ;  /* 0x00002800ff0075a7 */ /* 0x0007220008001105 */
[----:B------:R-:W-:Y:S02]  /*20e0*/  UIADD3 UR8, UPT, UPT, UR8, 0xb300, URZ ;  /* 0x0000b30008087890 */ /* 0x000fe4000fffe0ff */
[----:B------:R-:W-:Y:S01]  /*20f0*/  UIADD3.X UR23, UPT, UPT, URZ, UR27, URZ, UP0, !UPT ;  /* 0x0000001bff177290 */ /* 0x000fe200087fe4ff */
[----:B------:R-:W-:Y:S01]  /*2100*/  UMOV UR32, 0x0 ;  /* 0x0000000000207882 */ /* 0x000fe20000000000 */
[----:B------:R-:W-:Y:S01]  /*2110*/  UMOV UR33, 0x10000000 ;  /* 0x1000000000217882 */ /* 0x000fe20000000000 */
[----:B------:R-:W-:Y:S01]  /*2120*/  UMOV UR19, UR35 ;  /* 0x0000002300137c82 */ /* 0x000fe20008000000 */
[----:B------:R-:W-:Y:S01]  /*2130*/  UMOV UR20, UR36 ;  /* 0x0000002400147c82 */ /* 0x000fe20008000000 */
[----:B------:R-:W-:Y:S01]  /*2140*/  UMOV UR12, UR36 ;  /* 0x00000024000c7c82 */ /* 0x000fe20008000000 */
[----:B------:R-:W-:Y:S01]  /*2150*/  UMOV UR9, UR17 ;  /* 0x0000001100097c82 */ /* 0x000fe20008000000 */
[----:B------:R-:W-:Y:S01]  /*2160*/  UMOV UR10, UR18 ;  /* 0x00000012000a7c82 */ /* 0x000fe20008000000 */
[----:B------:R1:W-:Y:S01]  /*2170*/  UTMALDG.3D.MULTICAST.2CTA [UR16], [UR14], UR4, desc[UR32] ;  /* 0x000020100e0073b4 */ /* 0x0003e20008211804 */
[----:B------:R-:W-:-:S04]  /*2180*/  UIADD3 UR7, UPT, UPT, UR7, 0x1, URZ ;  /* 0x0000000107077890 */ /* 0x000fc8000fffe0ff */
[----:B------:R-:W-:Y:S01]  /*2190*/  UISETP.NE.AND UP0, UPT, UR7, UR25, UPT ;  /* 0x000000190700728c */ /* 0x000fe2000bf05270 */
[----:B------:R3:W-:Y:S01]  /*21a0*/  UTMALDG.3D.2CTA [UR8], [UR22], desc[UR32] ;  /* 0x00002008160075b4 */ /* 0x0007e20008211000 */
[----:B-1----:R-:W-:-:S07]  /*21b0*/  UMOV UR4, UR6 ;  /* 0x0000000600047c82 */ /* 0x002fce0008000000 */
[----:B---3--:R-:W-:Y:S05]  /*21c0*/  BRA.U UP0, `(.L_x_38) ;  /* 0xfffffffd00487547 */ /* 0x008fea000b83ffff */
.L_x_32:
[C---:B------:R-:W-:Y:S01]  /*21d0*/  LEA R3, R11.reuse, UR13, 0x3 ;  /* 0x0000000d0b037c11 */ /* 0x040fe2000f8e18ff */
[----:B------:R-:W-:Y:S01]  /*21e0*/  NOP ;  /* 0x0000000000007918 */ /* 0x000fe20000000000 */
[----:B-1----:R-:W-:Y:S02]  /*21f0*/  SHF.L.U32 R0, R10, 0x1f, RZ ;  /* 0x0000001f0a007819 */ /* 0x002fe400000006ff */
[----:B------:R-:W-:Y:S02]  /*2200*/  LEA R5, R11, UR13, 0x4 ;  /* 0x0000000d0b057c11 */ /* 0x000fe4000f8e20ff */
[----:B--2-4-:R-:W1:Y:S02]  /*2210*/  SYNCS.PHASECHK.TRANS64.TRYWAIT P0, [R3+URZ+0xa0], R0 ;  /* 0x0000a000030075a7 */ /* 0x014e6400080011ff */
[----:B-1----:R-:W-:Y:S05]  /*2220*/  @!P0 BRA `(.L_x_39) ;  /* 0x0000007c00648947 */ /* 0x002fea0003800000 */
.L_x_147:
[----:B------:R-:W2:Y:S01]  /*2230*/  LDS.128 R4, [R5+0x130] ;  /* 0x0001300005047984 */ /* 0x000ea20000000c00 */
[----:B------:R-:W-:Y:S01]  /*2240*/  UISETP.GE.AND UP0, UPT, UR45, 0x1, UPT ;  /* 0x000000012d00788c */ /* 0x000fe2000bf06270 */
[----:B------:R-:W-:Y:S01]  /*2250*/  @!PT LDS RZ, [RZ] ;  /* 0x00000000fffff984 */ /* 0x000fe20000000800 */
[----:B------:R-:W-:Y:S01]  /*2260*/  @!PT LDS RZ, [RZ] ;  /* 0x00000000fffff984 */ /* 0x000fe20000000800 */
[----:B------:R-:W-:Y:S01]  /*2270*/  @!PT LDS RZ, [RZ] ;  /* 0x00000000fffff984 */ /* 0x000fe20000000800 */
[----:B------:R-:W-:Y:S01]  /*2280*/  @!PT LDS RZ, [RZ] ;  /* 0x00000000fffff984 */ /* 0x000fe20000000800 */
[----:B------:R3:W-:Y:S06]  /*2290*/  MEMBAR.ALL.CTA ;  /* 0x0000000000007992 */ /* 0x0007ec0000008000 */
[----:B---3--:R-:W3:Y:S01]  /*22a0*/  FENCE.VIEW.ASYNC.S ;  /* 0x00000000000073c6 */ /* 0x008ee20000000000 */
[----:B--2---:R-:W-:-:S13]  /*22b0*/  LOP3.LUT P0, RZ, R6, 0x1, RZ, 0xc0, !PT ;  /* 0x0000000106ff7812 */ /* 0x004fda000780c0ff */
[----:B---3--:R-:W-:Y:S01]  /*22c0*/  VOTEU.ANY UP1, P0 ;  /* 0x0000000000ff7886 */ /* 0x008fe20000020100 */
[----:B------:R-:W-:-:S13]  /*22d0*/  PLOP3.LUT P0, PT, PT, PT, UP1, 0x80, 0x8 ;  /* 0x000000000008781c */ /* 0x000fda0003f0f018 */
[----:B-1----:R-:W-:Y:S02]  /*22e0*/  @P0 LOP3.LUT R0, R5, 0xffff, RZ, 0xc0, !PT ;  /* 0x0000ffff05000812 */ /* 0x002fe400078ec0ff */
[----:B------:R-:W-:Y:S02]  /*22f0*/  @P0 MOV R2, R4 ;  /* 0x0000000400020202 */ /* 0x000fe40000000f00 */
[----:B------:R-:W-:Y:S01]  /*2300*/  @P0 R2UR UR5, R0 ;  /* 0x00000000000502ca */ /* 0x000fe200000e0000 */
[----:B------:R-:W-:Y:S01]  /*2310*/  VIADD R0, R3, 0xb0 ;  /* 0x000000b003007836 */ /* 0x000fe20000000000 */
[----:B------:R-:W-:Y:S02]  /*2320*/  @P0 SHF.R.U32.HI R4, RZ, 0x10, R5 ;  /* 0x00000010ff040819 */ /* 0x000fe40000011605 */
[----:B------:R-:W-:Y:S02]  /*2330*/  @P0 R2UR UR7, R2 ;  /* 0x00000000020702ca */ /* 0x000fe400000e0000 */
[----:B------:R-:W-:-:S02]  /*2340*/  PRMT R0, RZ, 0x654, R0 ;  /* 0x00000654ff007816 */ /* 0x000fc40000000000 */
[----:B------:R-:W-:Y:S02]  /*2350*/  @P0 R2UR UR4, R4 ;  /* 0x00000000040402ca */ /* 0x000fe400000e0000 */
[----:B------:R1:W-:Y:S03]  /*2360*/  SYNCS.ARRIVE.TRANS64.RED.A1T0 RZ, [R0+URZ], RZ ;  /* 0x000000ff00ff79a7 */ /* 0x0003e600081004ff */
[----:B------:R-:W-:-:S04]  /*2370*/  @UP1 UMOV UR31, UR5 ;  /* 0x00000005001f1c82 */ /* 0x000fc80008000000 */
[----:B------:R-:W-:-:S04]  /*2380*/  @UP1 UMOV UR37, UR7 ;  /* 0x0000000700251c82 */ /* 0x000fc80008000000 */
[----:B------:R-:W-:Y:S01]  /*2390*/  @UP1 UMOV UR36, UR4 ;  /* 0x0000000400241c82 */ /* 0x000fe20008000000 */
[----:B------:R-:W-:Y:S05]  /*23a0*/  BRA.U !UP0, `(.L_x_40) ;  /* 0x0000000108d47547 */ /* 0x000fea000b800000 */
[----:B------:R-:W2:Y:S01]  /*23b0*/  LDCU.128 UR16, c[0x0][0xb10] ;  /* 0x00016200ff1077ac */ /* 0x000ea20008000c00 */
[----:B------:R-:W3:Y:S01]  /*23c0*/  LDCU UR12, c[0x0][0xb20] ;  /* 0x00016400ff0c77ac */ /* 0x000ee20008000800 */
[----:B------:R-:W4:Y:S01]  /*23d0*/  LDCU UR20, c[0x0][0xb0c] ;  /* 0x00016180ff1477ac */ /* 0x000f220008000800 */
[----:B------:R-:W1:Y:S01]  /*23e0*/  LDCU.64 UR8, c[0x0][0xb28] ;  /* 0x00016500ff0877ac */ /* 0x000e620008000a00 */
[----:B------:R-:W-:Y:S02]  /*23f0*/  UISETP.NE.AND UP3, UPT, UR45, 0x1, UPT ;  /* 0x000000012d00788c */ /* 0x000fe4000bf65270 */
[----:B--2---:R-:W-:Y:S02]  /*2400*/  UIMAD.WIDE.U32 UR10, UR38, UR19, URZ ;  /* 0x00000013260a72a5 */ /* 0x004fe4000f8e00ff */
[----:B------:R-:W-:Y:S02]  /*2410*/  UIMAD.WIDE.U32 UR4, UR39, UR16, URZ ;  /* 0x00000010270472a5 */ /* 0x000fe4000f8e00ff */
[----:B------:R-:W-:-:S02]  /*2420*/  UISETP.NE.AND UP0, UPT, UR18, 0x1, UPT ;  /* 0x000000011200788c */ /* 0x000fc4000bf05270 */
[----:B------:R-:W-:Y:S01]  /*2430*/  UIMAD.WIDE.U32 UR22, UR31, UR19, URZ ;  /* 0x000000131f1672a5 */ /* 0x000fe2000f8e00ff */
[----:B------:R-:W-:Y:S02]  /*2440*/  UMOV UR10, UR11 ;  /* 0x0000000b000a7c82 */ /* 0x000fe40008000000 */
[----:B------:R-:W-:Y:S01]  /*2450*/  UMOV UR4, UR5 ;  /* 0x0000000500047c82 */ /* 0x000fe20008000000 */
[----:B---3--:R-:W-:Y:S02]  /*2460*/  USHF.R.U32.HI UR10, URZ, UR12, UR10 ;  /* 0x0000000cff0a7299 */ /* 0x008fe4000801160a */
[----:B----4-:R-:W-:Y:S02]  /*2470*/  UISETP.NE.AND UP2, UPT, UR20, 0x1, UPT ;  /* 0x000000011400788c */ /* 0x010fe4000bf45270 */
[----:B------:R-:W-:Y:S02]  /*2480*/  USHF.R.U32.HI UR4, URZ, UR17, UR4 ;  /* 0x00000011ff047299 */ /* 0x000fe40008011604 */
[----:B------:R-:W-:-:S02]  /*2490*/  USEL UR5, UR38, UR10, !UP0 ;  /* 0x0000000a26057287 */ /* 0x000fc4000c000000 */
[----:B------:R-:W-:Y:S02]  /*24a0*/  USEL UR7, UR39, UR4, !UP2 ;  /* 0x0000000427077287 */ /* 0x000fe4000d000000 */
[----:B-1----:R-:W-:Y:S01]  /*24b0*/  UIMAD.WIDE.U32 UR10, UR5, UR8, URZ ;  /* 0x00000008050a72a5 */ /* 0x002fe2000f8e00ff */
[----:B------:R-:W-:Y:S01]  /*24c0*/  UMOV UR4, UR23 ;  /* 0x0000001700047c82 */ /* 0x000fe20008000000 */
[----:B------:R-:W-:Y:S02]  /*24d0*/  UIMAD.WIDE.U32 UR14, UR37, UR16, URZ ;  /* 0x00000010250e72a5 */ /* 0x000fe4000f8e00ff */
[----:B------:R-:W-:-:S03]  /*24e0*/  UIMAD.WIDE.U32 UR22, UR7, UR8, URZ ;  /* 0x00000008071672a5 */ /* 0x000fc6000f8e00ff */
[----:B------:R-:W-:Y:S01]  /*24f0*/  UMOV UR10, UR11 ;  /* 0x0000000b000a7c82 */ /* 0x000fe20008000000 */
[----:B------:R-:W-:Y:S02]  /*2500*/  USHF.R.U32.HI UR4, URZ, UR12, UR4 ;  /* 0x0000000cff047299 */ /* 0x000fe40008011604 */
[----:B------:R-:W-:Y:S01]  /*2510*/  @UP3 USHF.R.U32.HI UR5, URZ, UR9, UR10 ;  /* 0x00000009ff053299 */ /* 0x000fe2000801160a */
[----:B------:R-:W-:Y:S01]  /*2520*/  UMOV UR14, UR15 ;  /* 0x0000000f000e7c82 */ /* 0x000fe20008000000 */
[----:B------:R-:W-:Y:S01]  /*2530*/  UMOV UR22, UR23 ;  /* 0x0000001700167c82 */ /* 0x000fe20008000000 */
[----:B------:R-:W-:Y:S02]  /*2540*/  USHF.R.U32.HI UR17, URZ, UR17, UR14 ;  /* 0x00000011ff117299 */ /* 0x000fe4000801160e */
[----:B------:R-:W-:Y:S02]  /*2550*/  USEL UR4, UR31, UR4, !UP0 ;  /* 0x000000041f047287 */ /* 0x000fe4000c000000 */
[----:B------:R-:W-:-:S02]  /*2560*/  @UP3 USHF.R.U32.HI UR7, URZ, UR9, UR22 ;  /* 0x00000009ff073299 */ /* 0x000fc40008011616 */
[----:B------:R-:W-:Y:S02]  /*2570*/  UIMAD UR10, UR45, UR5, URZ ;  /* 0x000000052d0a72a4 */ /* 0x000fe4000f8e02ff */
[----:B------:R-:W-:Y:S02]  /*2580*/  USEL UR5, UR37, UR17, !UP2 ;  /* 0x0000001125057287 */ /* 0x000fe4000d000000 */
[----:B------:R-:W-:Y:S02]  /*2590*/  UIMAD UR12, UR45, UR7, URZ ;  /* 0x000000072d0c72a4 */ /* 0x000fe4000f8e02ff */
[----:B------:R-:W-:Y:S02]  /*25a0*/  UISETP.GE.AND UP0, UPT, UR4, UR10, UPT ;  /* 0x0000000a0400728c */ /* 0x000fe4000bf06270 */
[----:B------:R-:W-:Y:S02]  /*25b0*/  UIMAD.WIDE.U32 UR10, UR4, UR8, URZ ;  /* 0x00000008040a72a5 */ /* 0x000fe4000f8e00ff */
[----:B------:R-:W-:-:S02]  /*25c0*/  UISETP.GE.OR UP0, UPT, UR5, UR12, UP0 ;  /* 0x0000000c0500728c */ /* 0x000fc40008706670 */
[----:B------:R-:W-:Y:S02]  /*25d0*/  UIMAD.WIDE.U32 UR14, UR5, UR8, URZ ;  /* 0x00000008050e72a5 */ /* 0x000fe4000f8e00ff */
[----:B------:R-:W-:Y:S01]  /*25e0*/  UIADD3 UR12, UPT, UPT, -UR5, URZ, URZ ;  /* 0x000000ff050c7290 */ /* 0x000fe2000fffe1ff */
[----:B------:R-:W-:Y:S01]  /*25f0*/  UMOV UR10, UR11 ;  /* 0x0000000b000a7c82 */ /* 0x000fe20008000000 */
[----:B------:R-:W-:Y:S02]  /*2600*/  UIADD3 UR11, UPT, UPT, -UR4, URZ, URZ ;  /* 0x000000ff040b7290 */ /* 0x000fe4000fffe1ff */
[----:B------:R-:W-:-:S03]  /*2610*/  USHF.R.U32.HI UR10, URZ, UR9, UR10 ;  /* 0x00000009ff0a7299 */ /* 0x000fc6000801160a */
[----:B------:R-:W-:Y:S01]  /*2620*/  @!UP0 UMOV UR8, UR15 ;  /* 0x0000000f00088c82 */ /* 0x000fe20008000000 */
[----:B------:R-:W-:Y:S02]  /*2630*/  UIMAD UR11, UR18, UR11, UR31 ;  /* 0x0000000b120b72a4 */ /* 0x000fe4000f8e021f */
[----:B------:R-:W-:Y:S02]  /*2640*/  USEL UR10, UR4, UR10, !UP3 ;  /* 0x0000000a040a7287 */ /* 0x000fe4000d800000 */
[----:B------:R-:W-:Y:S02]  /*2650*/  @!UP0 USHF.R.U32.HI UR8, URZ, UR9, UR8 ;  /* 0x00000009ff088299 */ /* 0x000fe40008011608 */
[----:B------:R-:W-:Y:S02]  /*2660*/  UIADD3 UR9, UPT, UPT, -UR10, URZ, URZ ;  /* 0x000000ff0a097290 */ /* 0x000fe4000fffe1ff */
[----:B------:R-:W-:Y:S02]  /*2670*/  @!UP0 USEL UR8, UR5, UR8, !UP3 ;  /* 0x0000000805088287 */ /* 0x000fe4000d800000 */
[----:B------:R-:W-:-:S02]  /*2680*/  UIMAD UR9, UR45, UR9, UR4 ;  /* 0x000000092d0972a4 */ /* 0x000fc4000f8e0204 */
[----:B------:R-:W-:Y:S02]  /*2690*/  @!UP0 UIADD3 UR10, UPT, UPT, UR10, -UR8, URZ ;  /* 0x800000080a0a8290 */ /* 0x000fe4000fffe0ff */
[----:B------:R-:W-:Y:S02]  /*26a0*/  @!UP0 UIMAD UR8, UR9, UR7, UR8 ;  /* 0x00000007090882a4 */ /* 0x000fe4000f8e0208 */
[----:B------:R-:W-:Y:S02]  /*26b0*/  @!UP0 UIMAD UR4, UR45, UR10, UR5 ;  /* 0x0000000a2d0482a4 */ /* 0x000fe4000f8e0205 */
[----:B------:R-:W-:Y:S02]  /*26c0*/  UIMAD UR7, UR20, UR12, UR37 ;  /* 0x0000000c140772a4 */ /* 0x000fe4000f8e0225 */
[----:B------:R-:W-:Y:S01]  /*26d0*/  UIMAD UR31, UR4, UR18, UR11 ;  /* 0x00000012041f72a4 */ /* 0x000fe2000f8e020b */
[----:B------:R-:W-:Y:S02]  /*26e0*/  @!UP0 UMOV UR5, UR8 ;  /* 0x0000000800058c82 */ /* 0x000fe40008000000 */
[----:B------:R-:W-:-:S12]  /*26f0*/  UIMAD UR37, UR5, UR20, UR7 ;  /* 0x00000014052572a4 */ /* 0x000fd8000f8e0207 */
.L_x_40:
[----:B------:R-:W2:Y:S02]  /*2700*/  LDCU UR4, c[0x0][0xb30] ;  /* 0x00016600ff0477ac */ /* 0x000ea40008000800 */
[----:B--2---:R-:W-:-:S09]  /*2710*/  UISETP.NE.AND UP0, UPT, UR4, 0x1, UPT ;  /* 0x000000010400788c */ /* 0x004fd2000bf05270 */
[----:B------:R-:W-:Y:S05]  /*2720*/  BRA.U UP0, `(.L_x_41) ;  /* 0x0000000100447547 */ /* 0x000fea000b800000 */
[----:B------:R-:W2:Y:S01]  /*2730*/  LDCU.128 UR16, c[0x0][0xb10] ;  /* 0x00016200ff1077ac */ /* 0x000ea20008000c00 */
[----:B------:R-:W3:Y:S01]  /*2740*/  LDCU UR10, c[0x0][0xb0c] ;  /* 0x00016180ff0a77ac */ /* 0x000ee20008000800 */
[----:B------:R-:W4:Y:S01]  /*2750*/  LDCU UR7, c[0x0][0xb20] ;  /* 0x00016400ff0777ac */ /* 0x000f220008000800 */
[----:B--2---:R-:W-:Y:S02]  /*2760*/  UIMAD.WIDE.U32 UR8, UR37, UR16, URZ ;  /* 0x00000010250872a5 */ /* 0x004fe4000f8e00ff */
[----:B------:R-:W-:Y:S02]  /*2770*/  UIMAD.WIDE.U32 UR4, UR31, UR19, URZ ;  /* 0x000000131f0472a5 */ /* 0x000fe4000f8e00ff */
[----:B---3--:R-:W-:Y:S02]  /*2780*/  UISETP.NE.AND UP2, UPT, UR10, 0x1, UPT ;  /* 0x000000010a00788c */ /* 0x008fe4000bf45270 */
[----:B------:R-:W-:Y:S01]  /*2790*/  UISETP.NE.AND UP0, UPT, UR18, 0x1, UPT ;  /* 0x000000011200788c */ /* 0x000fe2000bf05270 */
[----:B------:R-:W-:-:S02]  /*27a0*/  UMOV UR8, UR9 ;  /* 0x0000000900087c82 */ /* 0x000fc40008000000 */
[----:B------:R-:W-:Y:S01]  /*27b0*/  UMOV UR4, UR5 ;  /* 0x0000000500047c82 */ /* 0x000fe20008000000 */
[----:B------:R-:W-:Y:S02]  /*27c0*/  USHF.R.U32.HI UR17, URZ, UR17, UR8 ;  /* 0x00000011ff117299 */ /* 0x000fe40008011608 */
[----:B----4-:R-:W-:Y:S02]  /*27d0*/  USHF.R.U32.HI UR4, URZ, UR7, UR4 ;  /* 0x00000007ff047299 */ /* 0x010fe40008011604 */
[----:B------:R-:W-:Y:S02]  /*27e0*/  USEL UR5, UR37, UR17, !UP2 ;  /* 0x0000001125057287 */ /* 0x000fe4000d000000 */
[----:B------:R-:W-:-:S04]  /*27f0*/  USEL UR4, UR31, UR4, !UP0 ;  /* 0x000000041f047287 */ /* 0x000fc8000c000000 */
[----:B------:R-:W-:Y:S02]  /*2800*/  UIADD3 UR7, UPT, UPT, UR5, -UR4, URZ ;  /* 0x8000000405077290 */ /* 0x000fe4000fffe0ff */
[----:B------:R-:W-:Y:S02]  /*2810*/  UIADD3 UR4, UPT, UPT, -UR5, UR4, URZ ;  /* 0x0000000405047290 */ /* 0x000fe4000fffe1ff */
[----:B------:R-:W-:Y:S02]  /*2820*/  UIMAD UR31, UR7, UR18, UR31 ;  /* 0x00000012071f72a4 */ /* 0x000fe4000f8e021f */
[----:B------:R-:W-:-:S12]  /*2830*/  UIMAD UR37, UR4, UR10, UR37 ;  /* 0x0000000a042572a4 */ /* 0x000fd8000f8e0225 */
.L_x_41:
[----:B------:R-:W-:Y:S01]  /*2840*/  VIADD R11, R11, 0x1 ;  /* 0x000000010b0b7836 */ /* 0x000fe20000000000 */
[----:B------:R-:W-:Y:S01]  /*2850*/  R2UR UR4, R88 ;  /* 0x00000000580472ca */ /* 0x000fe200000e0000 */
[----:B------:R-:W-:Y:S01]  /*2860*/  UIADD3 UR32, UPT, UPT, UR31, UR59, URZ ;  /* 0x0000003b1f207290 */ /* 0x000fe2000fffe0ff */
[----:B------:R-:W-:Y:S02]  /*2870*/  PLOP3.LUT P1, PT, PT, PT, PT, 0x80, 0x8 ;  /* 0x000000000008781c */ /* 0x000fe40003f2f070 */
[----:B------:R-:W-:-:S04]  /*2880*/  ISETP.NE.AND P0, PT, R11, 0x2, PT ;  /* 0x000000020b00780c */ /* 0x000fc80003f05270 */
[----:B------:R-:W-:Y:S02]  /*2890*/  SEL R3, RZ, 0x1, P0 ;  /* 0x00000001ff037807 */ /* 0x000fe40000000000 */
[----:B------:R-:W-:Y:S02]  /*28a0*/  SEL R11, R11, RZ, P0 ;  /* 0x000000ff0b0b7207 */ /* 0x000fe40000000000 */
[----:B------:R-:W-:Y:S01]  /*28b0*/  LOP3.LUT R10, R10, R3, RZ, 0x3c, !PT ;  /* 0x000000030a0a7212 */ /* 0x000fe200078e3cff */
[----:B------:R-:W-:Y:S01]  /*28c0*/  UIADD3 UR20, UPT, UPT, UR37, UR4, URZ ;  /* 0x0000000425147290 */ /* 0x000fe2000fffe0ff */
[----:B------:R-:W-:Y:S11]  /*28d0*/  BRA.U UP1, `(.L_x_42) ;  /* 0xfffffff101447547 */ /* 0x000ff6000b83ffff */
[----:B------:R-:W-:Y:S01]  /*28e0*/  UIADD3 UR13, UPT, UPT, UR13, 0x28, URZ ;  /* 0x000000280d0d7890 */ /* 0x000fe2000fffe0ff */
[----:B------:R-:W-:-:S03]  /*28f0*/  SHF.L.U32 R3, R12, 0x1f, RZ ;  /* 0x0000001f0c037819 */ /* 0x000fc600000006ff */
[----:B------:R-:W-:-:S09]  /*2900*/  ULEA UR4, UR6, UR13, 0x3 ;  /* 0x0000000d06047291 */ /* 0x000fd2000f8e18ff */
[----:B------:R-:W2:Y:S02]  /*2910*/  SYNCS.PHASECHK.TRANS64.TRYWAIT P0, [UR4], R3 ;  /* 0x00000003ff0075a7 */ /* 0x000ea40008001104 */
[----:B--2---:R-:W-:Y:S05]  /*2920*/  @!P0 BRA `(.L_x_43) ;  /* 0x0000007400b88947 */ /* 0x004fea0003800000 */
.L_x_149:
[----:B------:R-:W-:-:S04]  /*2930*/  UIADD3 UR4, UPT, UPT, UR6, 0x1, URZ ;  /* 0x0000000106047890 */ /* 0x000fc8000fffe0ff */
[----:B------:R-:W-:-:S04]  /*2940*/  UISETP.NE.AND UP0, UPT, UR4, 0x5, UPT ;  /* 0x000000050400788c */ /* 0x000fc8000bf05270 */
[----:B------:R-:W-:Y:S02]  /*2950*/  USEL UR6, URZ, 0x1, UP0 ;  /* 0x00000001ff067887 */ /* 0x000fe40008000000 */
[----:B------:R-:W-:-:S04]  /*2960*/  USEL UR4, UR4, URZ, UP0 ;  /* 0x000000ff04047287 */ /* 0x000fc80008000000 */
[----:B------:R-:W-:Y:S01]  /*2970*/  ULEA UR5, UR4, UR13, 0x3 ;  /* 0x0000000d04057291 */ /* 0x000fe2000f8e18ff */
[----:B------:R-:W-:-:S04]  /*2980*/  LOP3.LUT R2, R12, UR6, RZ, 0x3c, !PT ;  /* 0x000000060c027c12 */ /* 0x000fc8000f8e3cff */
[----:B-1----:R-:W-:-:S04]  /*2990*/  SHF.L.U32 R3, R2, 0x1f, RZ ;  /* 0x0000001f02037819 */ /* 0x002fc800000006ff */
[----:B------:R-:W1:Y:S02]  /*29a0*/  SYNCS.PHASECHK.TRANS64.TRYWAIT P0, [UR5], R3 ;  /* 0x00000003ff0075a7 */ /* 0x000e640008001105 */
[----:B-1----:R-:W-:Y:S05]  /*29b0*/  @!P0 BRA `(.L_x_44) ;  /* 0x0000007400ac8947 */ /* 0x002fea0003800000 */
.L_x_151:
        /* <DEDUP_REMOVED lines=9> */
.L_x_153:
        /* <DEDUP_REMOVED lines=9> */
.L_x_155:
[----:B------:R-:W-:-:S04]  /*2ae0*/  UIADD3 UR4, UPT, UPT, UR4, 0x1, URZ ;  /* 0x0000000104047890 */ /* 0x000fc8000fffe0ff */
[----:B------:R-:W-:-:S04]  /*2af0*/  UISETP.NE.AND UP0, UPT, UR4, 0x5, UPT ;  /* 0x000000050400788c */ /* 0x000fc8000bf05270 */
[----:B------:R-:W-:Y:S02]  /*2b00*/  USEL UR5, URZ, 0x1, UP0 ;  /* 0x00000001ff057887 */ /* 0x000fe40008000000 */
[----:B------:R-:W-:-:S04]  /*2b10*/  USEL UR4, UR4, URZ, UP0 ;  /* 0x000000ff04047287 */ /* 0x000fc80008000000 */
[----:B------:R-:W-:Y:S01]  /*2b20*/  ULEA UR4, UR4, UR13, 0x3 ;  /* 0x0000000d04047291 */ /* 0x000fe2000f8e18ff */
[----:B-1----:R-:W-:-:S04]  /*2b30*/  LOP3.LUT R3, R2, UR5, RZ, 0x3c, !PT ;  /* 0x0000000502037c12 */ /* 0x002fc8000f8e3cff */
[----:B------:R-:W-:Y:S01]  /*2b40*/  SHF.L.U32 R3, R3, 0x1f, RZ ;  /* 0x0000001f03037819 */ /* 0x000fe200000006ff */
[----:B------:R-:W-:-:S07]  /*2b50*/  IMAD.U32 R0, RZ, RZ, UR4 ;  /* 0x00000004ff007e24 */ /* 0x000fce000f8e00ff */
.L_x_47:
[----:B-1----:R1:W2:Y:S02]  /*2b60*/  SYNCS.PHASECHK.TRANS64.TRYWAIT P0, [R0+URZ], R3 ;  /* 0x00000003000075a7 */ /* 0x0022a400080011ff */
[----:B--2---:R-:W-:Y:S05]  /*2b70*/  @!P0 NANOSLEEP.SYNCS 0x989680 ;  /* 0x009896800000895d */ /* 0x004fea0003900000 */
[----:B------:R-:W2:Y:S02]  /*2b80*/  @!P0 SYNCS.PHASECHK.TRANS64 P0, [R0+URZ], R3 ;  /* 0x00000003000085a7 */ /* 0x000ea400080010ff */
[----:B--2---:R-:W-:Y:S05]  /*2b90*/  @P0 EXIT ;  /* 0x000000000000094d */ /* 0x004fea0003800000 */
[----:B------:R-:W-:Y:S05]  /*2ba0*/  BRA `(.L_x_47) ;  /* 0xfffffffc00ec7947 */ /* 0x000fea000383ffff */
.L_x_22:
[----:B------:R-:W-:-:S04]  /*2bb0*/  UISETP.NE.AND UP0, UPT, UR58, URZ, UPT ;  /* 0x000000ff3a00728c */ /* 0x000fc8000bf05270 */
[----:B------:R-:W-:-:S09]  /*2bc0*/  UISETP.NE.OR UP0, UPT, UR13, 0x1, UP0 ;  /* 0x000000010d00788c */ /* 0x000fd20008705670 */
[----:B------:R-:W-:Y:S05]  /*2bd0*/  BRA.U UP0, `(.L_x_48) ;  /* 0x0000000500487547 */ /* 0x000fea000b800000 */
[----:B------:R-:W-:Y:S01]  /*2be0*/  ISETP.GE.U32.AND P2, PT, R0, 0x4, PT ;  /* 0x000000040000780c */ /* 0x000fe20003f46070 */
[----:B------:R-:W-:Y:S01]  /*2bf0*/  IMAD.MOV.U32 R12, RZ, RZ, 0x1 ;  /* 0x00000001ff0c7424 */ /* 0x000fe200078e00ff */
[----:B------:R-:W-:Y:S02]  /*2c00*/  CS2R R10, SRZ ;  /* 0x00000000000a7805 */ /* 0x000fe4000001ff00 */
[----:B------:R-:W-:Y:S01]  /*2c10*/  CS2R R8, SRZ ;  /* 0x0000000000087805 */ /* 0x000fe2000001ff00 */
[----:B------:R-:W-:Y:S01]  /*2c20*/  UMOV UR4, 0x400 ;  /* 0x0000040000047882 */ /* 0x000fe20000000000 */
[----:B------:R-:W-:Y:S01]  /*2c30*/  UMOV UR5, URZ ;  /* 0x000000ff00057c82 */ /* 0x000fe20008000000 */
[----:B------:R-:W-:-:S12]  /*2c40*/  ULEA UR6, UR58, UR4, 0x18 ;  /* 0x000000043a067291 */ /* 0x000fd8000f8ec0ff */
.L_x_52:
[----:B------:R-:W-:Y:S02]  /*2c50*/  LEA R2, R8, UR6, 0x3 ;  /* 0x0000000608027c11 */ /* 0x000fe4000f8e18ff */
[----:B------:R-:W-:-:S03]  /*2c60*/  SHF.L.U32 R5, R9, 0x1f, RZ ;  /* 0x0000001f09057819 */ /* 0x000fc600000006ff */
[----:B------:R-:W-:Y:S01]  /*2c70*/  VIADD R4, R2, 0x110 ;  /* 0x0000011002047836 */ /* 0x000fe20000000000 */
[----:B------:R-:W1:Y:S02]  /*2c80*/  SYNCS.PHASECHK.TRANS64.TRYWAIT P0, [R2+URZ+0x100], R5 ;  /* 0x00010005020075a7 */ /* 0x000e6400080011ff */
[----:B-1----:R-:W-:Y:S05]  /*2c90*/  @!P0 BRA `(.L_x_49) ;  /* 0x00000074003c8947 */ /* 0x002fea0003800000 */
.L_x_156:
[----:B------:R-:W-:Y:S01]  /*2ca0*/  ULEA UR4, UR5, UR6, 0x3 ;  /* 0x0000000605047291 */ /* 0x000fe2000f8e18ff */
[----:B------:R-:W-:Y:S02]  /*2cb0*/  PRMT R4, RZ, 0x654, R4 ;  /* 0x00000654ff047816 */ /* 0x000fe40000000004 */
[----:B-1----:R-:W-:Y:S01]  /*2cc0*/  SHF.L.U32 R5, R12, 0x1f, RZ ;  /* 0x0000001f0c057819 */ /* 0x002fe200000006ff */
[----:B------:R-:W-:Y:S01]  /*2cd0*/  UIADD3 UR7, UPT, UPT, UR4, 0xa0, URZ ;  /* 0x000000a004077890 */ /* 0x000fe2000fffe0ff */
[----:B------:R1:W-:Y:S05]  /*2ce0*/  SYNCS.ARRIVE.TRANS64.RED.A1T0 RZ, [R4+URZ], RZ ;  /* 0x000000ff04ff79a7 */ /* 0x0003ea00081004ff */
[----:B------:R-:W-:Y:S01]  /*2cf0*/  IMAD.U32 R7, RZ, RZ, UR7 ;  /* 0x00000007ff077e24 */ /* 0x000fe2000f8e00ff */
[----:B------:R-:W2:Y:S04]  /*2d00*/  SYNCS.PHASECHK.TRANS64.TRYWAIT P0, [UR4+0xb0], R5 ;  /* 0x0000b005ff0075a7 */ /* 0x000ea80008001104 */
[----:B------:R-:W-:Y:S01]  /*2d10*/  PRMT R6, R0, 0x654, R7 ;  /* 0x0000065400067816 */ /* 0x000fe20000000007 */
[----:B-1----:R-:W-:Y:S01]  /*2d20*/  @!P2 IMAD.MOV.U32 R4, RZ, RZ, 0x10 ;  /* 0x00000010ff04a424 */ /* 0x002fe200078e00ff */
[----:B--2---:R-:W-:Y:S06]  /*2d30*/  @!P0 BRA `(.L_x_50) ;  /* 0x0000007400288947 */ /* 0x004fec0003800000 */
.L_x_158:
[----:B------:R-:W-:Y:S01]  /*2d40*/  ULEA UR8, UR5, UR6, 0x4 ;  /* 0x0000000605087291 */ /* 0x000fe2000f8e20ff */
[----:B------:R-:W-:Y:S01]  /*2d50*/  SEL R3, R6, R3, !P2 ;  /* 0x0000000306037207 */ /* 0x000fe20005000000 */
[----:B------:R-:W-:Y:S01]  /*2d60*/  UIADD3 UR9, UPT, UPT, UR4, 0xa0, URZ ;  /* 0x000000a004097890 */ /* 0x000fe2000fffe0ff */
[----:B-1----:R-:W-:Y:S01]  /*2d70*/  LEA R2, R11, UR6, 0x3 ;  /* 0x000000060b027c11 */ /* 0x002fe2000f8e18ff */
[----:B------:R-:W-:Y:S01]  /*2d80*/  UIADD3 UR8, UPT, UPT, UR8, 0x130, URZ ;  /* 0x0000013008087890 */ /* 0x000fe2000fffe0ff */
[----:B------:R-:W-:Y:S01]  /*2d90*/  SHF.L.U32 R5, R10, 0x1f, RZ ;  /* 0x0000001f0a057819 */ /* 0x000fe200000006ff */
[----:B------:R1:W-:Y:S01]  /*2da0*/  @!P2 SYNCS.ARRIVE.TRANS64.RED RZ, [R3+URZ], R4 ;  /* 0x0000000403ffa9a7 */ /* 0x0003e200080004ff */
[----:B------:R-:W-:Y:S01]  /*2db0*/  UIADD3 UR4, UPT, UPT, UR5, 0x1, URZ ;  /* 0x0000000105047890 */ /* 0x000fe2000fffe0ff */
[----:B------:R-:W-:-:S03]  /*2dc0*/  VIADD R8, R8, 0x1 ;  /* 0x0000000108087836 */ /* 0x000fc60000000000 */
[----:B------:R-:W-:Y:S02]  /*2dd0*/  UISETP.NE.AND UP0, UPT, UR4, 0x2, UPT ;  /* 0x000000020400788c */ /* 0x000fe4000bf05270 */
[----:B------:R-:W-:Y:S06]  /*2de0*/  UGETNEXTWORKID.BROADCAST [UR8], [UR9] ;  /* 0x00000000080073ca */ /* 0x000fec0008000100 */
[----:B------:R-:W-:Y:S01]  /*2df0*/  USEL UR7, URZ, 0x1, UP0 ;  /* 0x00000001ff077887 */ /* 0x000fe20008000000 */
[----:B------:R-:W-:Y:S01]  /*2e00*/  ISETP.NE.AND P0, PT, R8, 0x2, PT ;  /* 0x000000020800780c */ /* 0x000fe20003f05270 */
[----:B------:R-:W-:Y:S01]  /*2e10*/  USEL UR5, UR4, URZ, UP0 ;  /* 0x000000ff04057287 */ /* 0x000fe20008000000 */
[----:B------:R-:W2:Y:S03]  /*2e20*/  SYNCS.PHASECHK.TRANS64.TRYWAIT P1, [R2+URZ+0xa0], R5 ;  /* 0x0000a005020075a7 */ /* 0x000ea600080211ff */
[----:B------:R-:W-:Y:S01]  /*2e30*/  LOP3.LUT R12, R12, UR7, RZ, 0x3c, !PT ;  /* 0x000000070c0c7c12 */ /* 0x000fe2000f8e3cff */
[----:B-12---:R-:W-:Y:S07]  /*2e40*/  @!P1 BRA `(.L_x_51) ;  /* 0x0000007000fc9947 */ /* 0x006fee0003800000 */
.L_x_159:
[C---:B------:R-:W-:Y:S01]  /*2e50*/  LEA R4, R11.reuse, UR6, 0x4 ;  /* 0x000000060b047c11 */ /* 0x040fe2000f8e20ff */
[----:B-1----:R-:W-:Y:S01]  /*2e60*/  VIADD R2, R2, 0xb0 ;  /* 0x000000b002027836 */ /* 0x002fe20000000000 */
[----:B------:R-:W-:Y:S01]  /*2e70*/  SEL R8, R8, RZ, P0 ;  /* 0x000000ff08087207 */ /* 0x000fe20000000000 */
[----:B------:R-:W-:-:S03]  /*2e80*/  VIADD R11, R11, 0x1 ;  /* 0x000000010b0b7836 */ /* 0x000fc60000000000 */
[----:B------:R-:W1:Y:S01]  /*2e90*/  LDS.128 R4, [R4+0x130] ;  /* 0x0001300004047984 */ /* 0x000e620000000c00 */
[----:B------:R-:W-:Y:S02]  /*2ea0*/  PRMT R2, RZ, 0x654, R2 ;  /* 0x00000654ff027816 */ /* 0x000fe40000000002 */
[C---:B------:R-:W-:Y:S01]  /*2eb0*/  ISETP.NE.AND P1, PT, R11.reuse, 0x2, PT ;  /* 0x000000020b00780c */ /* 0x040fe20003f25270 */
[----:B------:R-:W-:Y:S01]  /*2ec0*/  @!PT LDS RZ, [RZ] ;  /* 0x00000000fffff984 */ /* 0x000fe20000000800 */
[----:B------:R-:W-:Y:S01]  /*2ed0*/  @!PT LDS RZ, [RZ] ;  /* 0x00000000fffff984 */ /* 0x000fe20000000800 */
[----:B------:R-:W-:Y:S01]  /*2ee0*/  @!PT LDS RZ, [RZ] ;  /* 0x00000000fffff984 */ /* 0x000fe20000000800 */
[----:B------:R-:W-:Y:S01]  /*2ef0*/  @!PT LDS RZ, [RZ] ;  /* 0x00000000fffff984 */ /* 0x000fe20000000800 */
[----:B------:R2:W-:Y:S06]  /*2f00*/  MEMBAR.ALL.CTA ;  /* 0x0000000000007992 */ /* 0x0005ec0000008000 */
[----:B--2---:R-:W2:Y:S01]  /*2f10*/  FENCE.VIEW.ASYNC.S ;  /* 0x00000000000073c6 */ /* 0x004ea20000000000 */
[----:B------:R-:W-:Y:S01]  /*2f20*/  SEL R11, R11, RZ, P1 ;  /* 0x000000ff0b0b7207 */ /* 0x000fe20000800000 */
[----:B--2---:R2:W-:Y:S01]  /*2f30*/  SYNCS.ARRIVE.TRANS64.RED.A1T0 RZ, [R2+URZ], RZ ;  /* 0x000000ff02ff79a7 */ /* 0x0045e200081004ff */
[----:B-1----:R-:W-:-:S02]  /*2f40*/  LOP3.LUT P3, RZ, R6, 0x1, RZ, 0xc0, !PT ;  /* 0x0000000106ff7812 */ /* 0x002fc4000786c0ff */
[----:B------:R-:W-:-:S04]  /*2f50*/  SEL R5, RZ, 0x1, P1 ;  /* 0x00000001ff057807 */ /* 0x000fc80000800000 */
[----:B------:R-:W-:Y:S02]  /*2f60*/  LOP3.LUT R10, R10, R5, RZ, 0x3c, !PT ;  /* 0x000000050a0a7212 */ /* 0x000fe400078e3cff */
[----:B--2---:R-:W-:-:S04]  /*2f70*/  SEL R2, RZ, 0x1, P0 ;  /* 0x00000001ff027807 */ /* 0x004fc80000000000 */
[----:B------:R-:W-:Y:S01]  /*2f80*/  LOP3.LUT R9, R9, R2, RZ, 0x3c, !PT ;  /* 0x0000000209097212 */ /* 0x000fe200078e3cff */
[----:B------:R-:W-:Y:S06]  /*2f90*/  @P3 BRA `(.L_x_52) ;  /* 0xfffffffc002c3947 */ /* 0x000fec000383ffff */
[----:B------:R-:W-:Y:S01]  /*2fa0*/  ULEA UR4, UR5, UR6, 0x3 ;  /* 0x0000000605047291 */ /* 0x000fe2000f8e18ff */
[----:B------:R-:W-:-:S08]  /*2fb0*/  SHF.L.U32 R3, R12, 0x1f, RZ ;  /* 0x0000001f0c037819 */ /* 0x000fd000000006ff */
[----:B------:R-:W1:Y:S02]  /*2fc0*/  SYNCS.PHASECHK.TRANS64 P0, [UR4+0xb0], R3 ;  /* 0x0000b003ff0075a7 */ /* 0x000e640008001004 */
[----:B-1----:R-:W-:Y:S05]  /*2fd0*/  @P0 BRA `(.L_x_53) ;  /* 0x0000000000080947 */ /* 0x002fea0003800000 */
[----:B------:R-:W1:Y:S02]  /*2fe0*/  SYNCS.PHASECHK.TRANS64.TRYWAIT P0, [UR4+0xb0], R3 ;  /* 0x0000b003ff0075a7 */ /* 0x000e640008001104 */
[----:B-1----:R-:W-:Y:S05]  /*2ff0*/  @!P0 BRA `(.L_x_54) ;  /* 0x0000007000a48947 */ /* 0x002fea0003800000 */
.L_x_53:
[----:B------:R-:W-:-:S04]  /*3000*/  UIADD3 UR7, UPT, UPT, UR5, 0x1, URZ ;  /* 0x0000000105077890 */ /* 0x000fc8000fffe0ff */
[----:B------:R-:W-:-:S04]  /*3010*/  UISETP.NE.AND UP0, UPT, UR7, 0x2, UPT ;  /* 0x000000020700788c */ /* 0x000fc8000bf05270 */
[----:B------:R-:W-:Y:S02]  /*3020*/  USEL UR8, URZ, 0x1, UP0 ;  /* 0x00000001ff087887 */ /* 0x000fe40008000000 */
[----:B------:R-:W-:-:S04]  /*3030*/  USEL UR7, UR7, URZ, UP0 ;  /* 0x000000ff07077287 */ /* 0x000fc80008000000 */
[----:B------:R-:W-:Y:S01]  /*3040*/  ULEA UR7, UR7, UR6, 0x3 ;  /* 0x0000000607077291 */ /* 0x000fe2000f8e18ff */
[----:B-1----:R-:W-:-:S04]  /*3050*/  LOP3.LUT R3, R12, UR8, RZ, 0x3c, !PT ;  /* 0x000000080c037c12 */ /* 0x002fc8000f8e3cff */
[----:B------:R-:W-:-:S04]  /*3060*/  SHF.L.U32 R0, R3, 0x1f, RZ ;  /* 0x0000001f03007819 */ /* 0x000fc800000006ff */
[----:B------:R-:W1:Y:S02]  /*3070*/  SYNCS.PHASECHK.TRANS64 P0, [UR7+0xb0], R0 ;  /* 0x0000b000ff0075a7 */ /* 0x000e640008001007 */
[----:B-1----:R-:W-:Y:S05]  /*3080*/  @P0 EXIT ;  /* 0x000000000000094d */ /* 0x002fea0003800000 */
[----:B------:R-:W-:Y:S02]  /*3090*/  SHF.L.U32 R3, R3, 0x1f, RZ ;  /* 0x0000001f03037819 */ /* 0x000fe400000006ff */
[----:B------:R-:W-:-:S07]  /*30a0*/  MOV R0, UR7 ;  /* 0x0000000700007c02 */ /* 0x000fce0008000f00 */
.L_x_55:
[----:B-1----:R1:W2:Y:S02]  /*30b0*/  SYNCS.PHASECHK.TRANS64.TRYWAIT P0, [R0+URZ+0xb0], R3 ;  /* 0x0000b003000075a7 */ /* 0x0022a400080011ff */
[----:B--2---:R-:W-:Y:S05]  /*30c0*/  @!P0 NANOSLEEP.SYNCS 0x989680 ;  /* 0x009896800000895d */ /* 0x004fea0003900000 */
[----:B------:R-:W2:Y:S02]  /*30d0*/  @!P0 SYNCS.PHASECHK.TRANS64 P0, [R0+URZ+0xb0], R3 ;  /* 0x0000b003000085a7 */ /* 0x000ea400080010ff */
[----:B--2---:R-:W-:Y:S05]  /*30e0*/  @P0 EXIT ;  /* 0x000000000000094d */ /* 0x004fea0003800000 */
[----:B------:R-:W-:Y:S05]  /*30f0*/  BRA `(.L_x_55) ;  /* 0xfffffffc00ec7947 */ /* 0x000fea000383ffff */
.L_x_48:
[----:B------:R-:W-:Y:S05]  /*3100*/  BRA.U UP4, `(.L_x_56) ;  /* 0x0000001104a07547 */ /* 0x000fea000b800000 */
[----:B------:R-:W-:Y:S01]  /*3110*/  UMOV UR4, 0x40 ;  /* 0x0000004000047882 */ /* 0x000fe20000000000 */
[----:B------:R-:W-:Y:S01]  /*3120*/  NOP ;  /* 0x0000000000007918 */ /* 0x000fe20000000000 */
[----:B------:R-:W-:Y:S01]  /*3130*/  ULEA UR5, UR58, UR4, 0x18 ;  /* 0x000000043a057291 */ /* 0x000fe2000f8ec0ff */
[----:B------:R-:W-:Y:S02]  /*3140*/  UMOV UR6, 0x400 ;  /* 0x0000040000067882 */ /* 0x000fe40000000000 */
[----:B------:R-:W-:-:S06]  /*3150*/  ULEA UR6, UR58, UR6, 0x18 ;  /* 0x000000063a067291 */ /* 0x000fcc000f8ec0ff */
[----:B------:R-:W1:Y:S02]  /*3160*/  LDS.U8 R0, [UR5+0x1c] ;  /* 0x00001c05ff007984 */ /* 0x000e640008000000 */
[----:B-1----:R-:W-:-:S13]  /*3170*/  ISETP.NE.AND P0, PT, R0, RZ, PT ;  /* 0x000000ff0000720c */ /* 0x002fda0003f05270 */
[----:B------:R-:W-:Y:S05]  /*3180*/  @P0 BRA `(.L_x_57) ;  /* 0x0000000400080947 */ /* 0x000fea0003800000 */
[----:B------:R-:W-:Y:S02]  /*3190*/  UISETP.NE.U32.AND UP1, UPT, UR33, 0x1, UPT ;  /* 0x000000012100788c */ /* 0x000fe4000bf25070 */
[----:B------:R-:W-:-:S07]  /*31a0*/  UIADD3 UR7, UPT, UPT, UR5, 0x8, URZ ;  /* 0x0000000805077890 */ /* 0x000fce000fffe0ff */
[----:B------:R-:W-:Y:S05]  /*31b0*/  BRA.U !UP1, `(.L_x_58) ;  /* 0x00000001099c7547 */ /* 0x000fea000b800000 */
[----:B------:R-:W-:Y:S01]  /*31c0*/  ELECT P0, URZ, PT ;  /* 0x0000000000ff782f */ /* 0x000fe20003800000 */
[----:B------:R-:W-:-:S12]  /*31d0*/  BSSY B0, `(.L_x_58) ;  /* 0x0000025000007945 */ /* 0x000fd80003800000 */
[----:B------:R-:W-:Y:S05]  /*31e0*/  @!P0 BRA `(.L_x_59) ;  /* 0x00000000008c8947 */ /* 0x000fea0003800000 */
[----:B------:R-:W-:-:S05]  /*31f0*/  UMOV UR4, 0x10 ;  /* 0x0000001000047882 */ /* 0x000fca0000000000 */
[----:B------:R-:W-:Y:S04]  /*3200*/  DEPBAR.LE SB1, 0x36 ;  /* 0x00009d800000791a */ /* 0x000fe80000000000 */
[----:B------:R-:W1:Y:S02]  /*3210*/  UTCATOMSWS.2CTA.FIND_AND_SET.ALIGN UP0, UR4, UR4 ;  /* 0x00000004000475e3 */ /* 0x000e640008200800 */
[----:B-1----:R-:W-:Y:S01]  /*3220*/  MOV R11, UR4 ;  /* 0x00000004000b7c02 */ /* 0x002fe20008000f00 */
[----:B------:R-:W-:Y:S06]  /*3230*/  BRA.U UP0, `(.L_x_60) ;  /* 0x0000000100187547 */ /* 0x000fec000b800000 */
.L_x_61:
[----:B------:R-:W-:Y:S05]  /*3240*/  NANOSLEEP 0x64 ;  /* 0x000000640000795d */ /* 0x000fea0003800000 */
[----:B------:R-:W-:-:S05]  /*3250*/  UMOV UR4, 0x10 ;  /* 0x0000001000047882 */ /* 0x000fca0000000000 */
[----:B------:R-:W-:Y:S04]  /*3260*/  DEPBAR.LE SB1, 0x36 ;  /* 0x00009d800000791a */ /* 0x000fe80000000000 */
[----:B------:R-:W1:Y:S02]  /*3270*/  UTCATOMSWS.2CTA.FIND_AND_SET.ALIGN UP0, UR4, UR4 ;  /* 0x00000004000475e3 */ /* 0x000e640008200800 */
[----:B-1----:R-:W-:Y:S01]  /*3280*/  MOV R11, UR4 ;  /* 0x00000004000b7c02 */ /* 0x002fe20008000f00 */
[----:B------:R-:W-:Y:S05]  /*3290*/  BRA.U !UP0, `(.L_x_61) ;  /* 0xfffffffd08e87547 */ /* 0x000fea000b83ffff */
.L_x_60:
[----:B------:R-:W1:Y:S01]  /*32a0*/  LDS R7, [UR5+0x10] ;  /* 0x00001005ff077984 */ /* 0x000e620008000800 */
[----:B------:R-:W-:Y:S01]  /*32b0*/  IMAD.U32 R5, RZ, RZ, UR6 ;  /* 0x00000006ff057e24 */ /* 0x000fe2000f8e00ff */
[----:B------:R-:W-:-:S03]  /*32c0*/  MOV R4, UR34 ;  /* 0x0000002200047c02 */ /* 0x000fc60008000f00 */
[----:B------:R-:W-:Y:S01]  /*32d0*/  VIADD R5, R5, 0x150 ;  /* 0x0000015005057836 */ /* 0x000fe20000000000 */
[----:B-1----:R-:W-:-:S04]  /*32e0*/  SHF.L.U32 R7, R7, 0x1f, RZ ;  /* 0x0000001f07077819 */ /* 0x002fc800000006ff */
[----:B------:R-:W1:Y:S02]  /*32f0*/  SYNCS.PHASECHK.TRANS64.TRYWAIT P0, [UR5+0x8], R7 ;  /* 0x00000807ff0075a7 */ /* 0x000e640008001105 */
[----:B-1----:R-:W-:Y:S05]  /*3300*/  @P0 BRA `(.L_x_62) ;  /* 0x0000000000080947 */ /* 0x002fea0003800000 */
[----:B------:R-:W1:Y:S02]  /*3310*/  SYNCS.PHASECHK.TRANS64.TRYWAIT P0, [UR5+0x8], R7 ;  /* 0x00000807ff0075a7 */ /* 0x000e640008001105 */
[----:B-1----:R-:W-:Y:S05]  /*3320*/  @!P0 BRA `(.L_x_63) ;  /* 0x0000006c00f08947 */ /* 0x002fea0003800000 */
.L_x_62:
[----:B-1----:R-:W-:Y:S01]  /*3330*/  HFMA2 R0, -RZ, RZ, 0, 5.9604644775390625e-08 ;  /* 0x00000001ff007431 */ /* 0x002fe200000001ff */
[----:B------:R-:W-:Y:S01]  /*3340*/  UPRMT UR4, UR34, 0x654, UR7 ;  /* 0x0000065422047896 */ /* 0x000fe20008000007 */
[----:B------:R-:W-:Y:S01]  /*3350*/  IMAD.MOV.U32 R8, RZ, RZ, 0xffff ;  /* 0x0000ffffff087424 */ /* 0x000fe200078e00ff */
[----:B------:R-:W-:Y:S01]  /*3360*/  PRMT R4, R4, 0x654, R5 ;  /* 0x0000065404047816 */ /* 0x000fe20000000005 */
[----:B------:R-:W-:Y:S02]  /*3370*/  IMAD.MOV.U32 R6, RZ, RZ, 0x4 ;  /* 0x00000004ff067424 */ /* 0x000fe400078e00ff */
[----:B------:R-:W-:Y:S01]  /*3380*/  IMAD.SHL.U32 R9, R11, 0x20, RZ ;  /* 0x000000200b097824 */ /* 0x000fe200078e00ff */
[----:B------:R-:W-:Y:S02]  /*3390*/  MOV R5, UR4 ;  /* 0x0000000400057c02 */ /* 0x000fe40008000f00 */
[-C--:B------:R-:W-:Y:S01]  /*33a0*/  SHF.L.U32 R8, R8, R11.reuse, RZ ;  /* 0x0000000b08087219 */ /* 0x080fe200000006ff */
[----:B------:R1:W-:Y:S01]  /*33b0*/  SYNCS.ARRIVE.TRANS64.RED RZ, [UR4], R6 ;  /* 0x00000006ffff79a7 */ /* 0x0003e20008000404 */
[----:B------:R-:W-:Y:S01]  /*33c0*/  SHF.L.U32 R7, R0, R11, RZ ;  /* 0x0000000b00077219 */ /* 0x000fe200000006ff */
[----:B------:R1:W-:Y:S04]  /*33d0*/  STS [UR6+0x150], R9 ;  /* 0x00015009ff007988 */ /* 0x0003e80008000806 */
[----:B------:R1:W-:Y:S04]  /*33e0*/  STAS [R4.64], R11 ;  /* 0x0000000b04007dbd */ /* 0x0003e8000c0008ff */
[----:B------:R1:W-:Y:S04]  /*33f0*/  ATOMS.OR RZ, [UR5+0x14], R8 ;  /* 0x00001408ffff798c */ /* 0x0003e8000b000005 */
[----:B------:R1:W-:Y:S04]  /*3400*/  ATOMS.OR RZ, [UR5+0x18], R7 ;  /* 0x00001807ffff798c */ /* 0x0003e8000b000005 */
[----:B------:R1:W-:Y:S02]  /*3410*/  ATOMS.XOR RZ, [UR5+0x10], R0 ;  /* 0x00001000ffff798c */ /* 0x0003e4000b800005 */
.L_x_59:
[----:B------:R-:W-:Y:S05]  /*3420*/  BSYNC B0 ;  /* 0x0000000000007941 */ /* 0x000fea0003800000 */
.L_x_58:
[----:B------:R-:W-:Y:S05]  /*3430*/  BRA.U UP1, `(.L_x_64) ;  /* 0x00000001016c7547 */ /* 0x000fea000b800000 */
[----:B------:R-:W-:-:S03]  /*3440*/  UMOV UR4, 0xffffffff ;  /* 0xffffffff00047882 */ /* 0x000fc60000000000 */
[----:B------:R-:W-:Y:S05]  /*3450*/  BRA.DIV UR4, `(.L_x_65) ;  /* 0x0000006e04bc7947 */ /* 0x000fea000b800000 */
[----:B------:R-:W-:-:S13]  /*3460*/  ELECT P6, URZ, PT ;  /* 0x0000000000ff782f */ /* 0x000fda00038c0000 */
.L_x_163:
[----:B------:R-:W-:Y:S05]  /*3470*/  @!P6 BRA `(.L_x_64) ;  /* 0x00000000005ce947 */ /* 0x000fea0003800000 */
[----:B-1----:R-:W1:Y:S02]  /*3480*/  LDS R5, [UR5+0x10] ;  /* 0x00001005ff057984 */ /* 0x002e640008000800 */
[----:B-1----:R-:W-:-:S04]  /*3490*/  SHF.L.U32 R5, R5, 0x1f, RZ ;  /* 0x0000001f05057819 */ /* 0x002fc800000006ff */
[----:B------:R-:W1:Y:S02]  /*34a0*/  SYNCS.PHASECHK.TRANS64.TRYWAIT P0, [UR5+0x8], R5 ;  /* 0x00000805ff0075a7 */ /* 0x000e640008001105 */
[----:B-1----:R-:W-:Y:S05]  /*34b0*/  @P0 BRA `(.L_x_66) ;  /* 0x0000000000080947 */ /* 0x002fea0003800000 */
[----:B------:R-:W1:Y:S02]  /*34c0*/  SYNCS.PHASECHK.TRANS64.TRYWAIT P0, [UR5+0x8], R5 ;  /* 0x00000805ff0075a7 */ /* 0x000e640008001105 */
[----:B-1----:R-:W-:Y:S05]  /*34d0*/  @!P0 BRA `(.L_x_67) ;  /* 0x0000006c00bc8947 */ /* 0x002fea0003800000 */
.L_x_66:
[----:B------:R-:W2:Y:S01]  /*34e0*/  LDS R7, [UR6+0x150] ;  /* 0x00015006ff077984 */ /* 0x000ea20008000800 */
[----:B-1----:R-:W-:Y:S02]  /*34f0*/  HFMA2 R0, -RZ, RZ, 0, 5.9604644775390625e-08 ;  /* 0x00000001ff007431 */ /* 0x002fe400000001ff */
[----:B------:R-:W-:Y:S01]  /*3500*/  IMAD.MOV.U32 R4, RZ, RZ, 0xffff ;  /* 0x0000ffffff047424 */ /* 0x000fe200078e00ff */
[----:B------:R-:W-:Y:S01]  /*3510*/  UPRMT UR4, UR34, 0x654, UR7 ;  /* 0x0000065422047896 */ /* 0x000fe20008000007 */
[----:B--2---:R-:W-:-:S03]  /*3520*/  IMAD.SHL.U32 R5, R7, 0x20, RZ ;  /* 0x0000002007057824 */ /* 0x004fc600078e00ff */
[-C--:B------:R-:W-:Y:S02]  /*3530*/  SHF.L.U32 R4, R4, R7.reuse, RZ ;  /* 0x0000000704047219 */ /* 0x080fe400000006ff */
[----:B------:R-:W-:Y:S01]  /*3540*/  SHF.L.U32 R7, R0, R7, RZ ;  /* 0x0000000700077219 */ /* 0x000fe200000006ff */
[----:B------:R2:W-:Y:S04]  /*3550*/  STS [UR6+0x150], R5 ;  /* 0x00015005ff007988 */ /* 0x0005e80008000806 */
[----:B------:R2:W-:Y:S04]  /*3560*/  ATOMS.OR RZ, [UR5+0x14], R4 ;  /* 0x00001404ffff798c */ /* 0x0005e8000b000005 */
[----:B------:R2:W-:Y:S01]  /*3570*/  ATOMS.OR RZ, [UR5+0x18], R7 ;  /* 0x00001807ffff798c */ /* 0x0005e2000b000005 */
[----:B------:R-:W-:Y:S03]  /*3580*/  SYNCS.ARRIVE.TRANS64.RED.A1T0 RZ, [UR4], RZ ;  /* 0x000000ffffff79a7 */ /* 0x000fe60008100404 */
[----:B------:R2:W-:Y:S01]  /*3590*/  ATOMS.XOR RZ, [UR5+0x10], R0 ;  /* 0x00001000ffff798c */ /* 0x0005e2000b800005 */
[----:B------:R-:W-:Y:S05]  /*35a0*/  BRA `(.L_x_64) ;  /* 0x0000000000107947 */ /* 0x000fea0003800000 */
.L_x_57:
[----:B------:R-:W-:Y:S02]  /*35b0*/  MOV R0, 0xffffffff ;  /* 0xffffffff00007802 */ /* 0x000fe40000000f00 */
[----:B------:R-:W-:-:S03]  /*35c0*/  MOV R4, 0x35f0 ;  /* 0x000035f000047802 */ /* 0x000fc60000000f00 */
[----:B------:R1:W-:Y:S04]  /*35d0*/  STS [UR6+0x150], R0 ;  /* 0x00015000ff007988 */ /* 0x0003e80008000806 */
[----:B-1---5:R-:W-:Y:S05]  /*35e0*/  CALL.REL.NOINC `($__internal_1_$__cuda_sm10x_tcgen05_guardrail_trap_phase_invalid_during_alloc) ;  /* 0x00000074008c7944 */ /* 0x022fea0003c00000 */
.L_x_64:
[----:B------:R-:W-:Y:S05]  /*35f0*/  WARPSYNC.ALL ;  /* 0x0000000000007948 */ /* 0x000fea0003800000 */
[----:B------:R-:W3:Y:S01]  /*3600*/  S2UR UR4, SR_CgaCtaId ;  /* 0x00000000000479c3 */ /* 0x000ee20000008800 */
[----:B------:R-:W-:Y:S01]  /*3610*/  UMOV UR17, 0x400 ;  /* 0x0000040000117882 */ /* 0x000fe20000000000 */
[----:B------:R-:W-:-:S06]  /*3620*/  NOP ;  /* 0x0000000000007918 */ /* 0x000fcc0000000000 */
[----:B------:R-:W-:Y:S06]  /*3630*/  BAR.ARV 0x6, 0xa0 ;  /* 0x0182800000007b1d */ /* 0x000fec0000002000 */
[----:B------:R-:W4:Y:S01]  /*3640*/  LDCU UR6, c[0x0][0x38c] ;  /* 0x00007180ff0677ac */ /* 0x000f220008000800 */
[----:B------:R-:W-:Y:S01]  /*3650*/  LOP3.LUT R3, R3, 0xffff, RZ, 0xc0, !PT ;  /* 0x0000ffff03037812 */ /* 0x000fe200078ec0ff */
[----:B-1----:R-:W-:Y:S01]  /*3660*/  IMAD.MOV.U32 R9, RZ, RZ, 0x1 ;  /* 0x00000001ff097424 */ /* 0x002fe200078e00ff */
[----:B------:R-:W-:Y:S01]  /*3670*/  LOP3.LUT R2, R2, 0xffff, RZ, 0xc0, !PT ;  /* 0x0000ffff02027812 */ /* 0x000fe200078ec0ff */
[----:B------:R-:W-:Y:S01]  /*3680*/  IMAD.MOV.U32 R8, RZ, RZ, RZ ;  /* 0x000000ffff087224 */ /* 0x000fe200078e00ff */
[----:B------:R-:W-:Y:S01]  /*3690*/  R2UR UR20, R3 ;  /* 0x00000000031472ca */ /* 0x000fe200000e0000 */
[----:B------:R-:W-:Y:S01]  /*36a0*/  UMOV UR24, URZ ;  /* 0x000000ff00187c82 */ /* 0x000fe20008000000 */
[----:B------:R-:W-:-:S02]  /*36b0*/  R2UR UR30, R2 ;  /* 0x00000000021e72ca */ /* 0x000fc400000e0000 */
[----:B------:R-:W-:Y:S01]  /*36c0*/  CS2R R2, SRZ ;  /* 0x0000000000027805 */ /* 0x000fe2000001ff00 */
[----:B------:R-:W-:Y:S01]  /*36d0*/  UMOV UR15, URZ ;  /* 0x000000ff000f7c82 */ /* 0x000fe20008000000 */
[----:B---3--:R-:W-:Y:S01]  /*36e0*/  ULEA UR17, UR4, UR17, 0x18 ;  /* 0x0000001104117291 */ /* 0x008fe2000f8ec0ff */
[----:B------:R-:W-:Y:S01]  /*36f0*/  UMOV UR14, URZ ;  /* 0x000000ff000e7c82 */ /* 0x000fe20008000000 */
[----:B------:R-:W-:Y:S02]  /*3700*/  UISETP.NE.AND UP3, UPT, UR33, URZ, UPT ;  /* 0x000000ff2100728c */ /* 0x000fe4000bf65270 */
[----:B------:R-:W-:Y:S02]  /*3710*/  UIADD3 UR5, UPT, UPT, UR17, 0x6300, URZ ;  /* 0x0000630011057890 */ /* 0x000fe4000fffe0ff */
[----:B------:R-:W-:-:S03]  /*3720*/  UIADD3 UR4, UPT, UPT, UR17, 0xb300, URZ ;  /* 0x0000b30011047890 */ /* 0x000fc6000fffe0ff */
[----:B--2---:R-:W1:Y:S01]  /*3730*/  LDS R0, [UR17+0x150] ;  /* 0x00015011ff007984 */ /* 0x004e620008000800 */
[----:B----4-:R-:W-:Y:S02]  /*3740*/  UIADD3 UR6, UPT, UPT, UR6, 0x3f, URZ ;  /* 0x0000003f06067890 */ /* 0x010fe4000fffe0ff */
[----:B------:R-:W-:Y:S02]  /*3750*/  USHF.R.U32.HI UR5, URZ, 0x4, UR5 ;  /* 0x00000004ff057899 */ /* 0x000fe40008011605 */
[----:B------:R-:W-:Y:S02]  /*3760*/  USHF.R.S32.HI UR25, URZ, 0x1f, UR6 ;  /* 0x0000001fff197899 */ /* 0x000fe40008011406 */
[----:B------:R-:W-:Y:S02]  /*3770*/  USHF.R.U32.HI UR4, URZ, 0x4, UR4 ;  /* 0x00000004ff047899 */ /* 0x000fe40008011604 */
[----:B------:R-:W-:Y:S02]  /*3780*/  ULEA.HI UR25, UR25, UR6, URZ, 0x6 ;  /* 0x0000000619197291 */ /* 0x000fe4000f8f30ff */
[----:B------:R-:W-:-:S02]  /*3790*/  ULOP3.LUT UR5, UR5, 0x3fff, URZ, 0xc0, !UPT ;  /* 0x00003fff05057892 */ /* 0x000fc4000f8ec0ff */
[----:B------:R-:W-:Y:S02]  /*37a0*/  USHF.R.S32.HI UR25, URZ, 0x6, UR25 ;  /* 0x00000006ff197899 */ /* 0x000fe40008011419 */
[----:B------:R-:W-:Y:S02]  /*37b0*/  ULOP3.LUT UR22, UR4, 0x3fff, URZ, 0xc0, !UPT ;  /* 0x00003fff04167892 */ /* 0x000fe4000f8ec0ff */
[----:B------:R-:W-:Y:S02]  /*37c0*/  UISETP.LT.AND UP0, UPT, UR25, 0x1, UPT ;  /* 0x000000011900788c */ /* 0x000fe4000bf01270 */
[----:B------:R-:W-:Y:S02]  /*37d0*/  ULOP3.LUT UR21, UR5, 0x10000, URZ, 0xfc, !UPT ;  /* 0x0001000005157892 */ /* 0x000fe4000f8efcff */
[----:B------:R-:W-:Y:S02]  /*37e0*/  ULOP3.LUT UR22, UR22, 0x10000, URZ, 0xfc, !UPT ;  /* 0x0001000016167892 */ /* 0x000fe4000f8efcff */
[----:B------:R-:W-:Y:S01]  /*37f0*/  USEL UR31, UR25, 0x1, !UP0 ;  /* 0x00000001191f7887 */ /* 0x000fe2000c000000 */
[----:B------:R-:W-:Y:S01]  /*3800*/  UMOV UR28, 0x0 ;  /* 0x00000000001c7882 */ /* 0x000fe20000000000 */
[----:B------:R-:W-:Y:S01]  /*3810*/  UMOV UR29, 0x8400010 ;  /* 0x08400010001d7882 */ /* 0x000fe20000000000 */
[----:B------:R-:W-:Y:S01]  /*3820*/  UMOV UR26, 0x0 ;  /* 0x00000000001a7882 */ /* 0x000fe20000000000 */
[----:B------:R-:W-:Y:S01]  /*3830*/  UMOV UR27, 0x8400010 ;  /* 0x08400010001b7882 */ /* 0x000fe20000000000 */
[----:B-1----:R-:W-:-:S15]  /*3840*/  R2UR UR32, R0 ;  /* 0x00000000002072ca */ /* 0x002fde00000e0000 */
.L_x_75:
[C---:B------:R-:W-:Y:S02]  /*3850*/  LEA R0, R8.reuse, UR17, 0x3 ;  /* 0x0000001108007c11 */ /* 0x040fe4000f8e18ff */
[----:B------:R-:W-:Y:S02]  /*3860*/  SHF.L.U32 R5, R3, 0x1f, RZ ;  /* 0x0000001f03057819 */ /* 0x000fe400000006ff */
[----:B------:R-:W-:Y:S02]  /*3870*/  LEA R4, R8, UR17, 0x4 ;  /* 0x0000001108047c11 */ /* 0x000fe4000f8e20ff */
[----:B------:R-:W1:Y:S02]  /*3880*/  SYNCS.PHASECHK.TRANS64.TRYWAIT P0, [R0+URZ+0xa0], R5 ;  /* 0x0000a005000075a7 */ /* 0x000e6400080011ff */
[----:B-1-3--:R-:W-:Y:S05]  /*3890*/  @!P0 BRA `(.L_x_68) ;  /* 0x0000006800e48947 */ /* 0x00afea0003800000 */
.L_x_164:
[----:B-1----:R-:W1:Y:S01]  /*38a0*/  LDS.128 R4, [R4+0x130] ;  /* 0x0001300004047984 */ /* 0x002e620000000c00 */
[----:B------:R-:W-:Y:S02]  /*38b0*/  VIADD R0, R0, 0xb0 ;  /* 0x000000b000007836 */ /* 0x000fe40000000000 */
[----:B------:R-:W-:Y:S01]  /*38c0*/  VIADD R8, R8, 0x1 ;  /* 0x0000000108087836 */ /* 0x000fe20000000000 */
[----:B------:R-:W-:Y:S01]  /*38d0*/  @!PT LDS RZ, [RZ] ;  /* 0x00000000fffff984 */ /* 0x000fe20000000800 */
[----:B------:R-:W-:Y:S01]  /*38e0*/  @!PT LDS RZ, [RZ] ;  /* 0x00000000fffff984 */ /* 0x000fe20000000800 */
[----:B------:R-:W-:Y:S01]  /*38f0*/  @!PT LDS RZ, [RZ] ;  /* 0x00000000fffff984 */ /* 0x000fe20000000800 */
[----:B------:R-:W-:Y:S01]  /*3900*/  @!PT LDS RZ, [RZ] ;  /* 0x00000000fffff984 */ /* 0x000fe20000000800 */
[----:B------:R2:W-:Y:S06]  /*3910*/  MEMBAR.ALL.CTA ;  /* 0x0000000000007992 */ /* 0x0005ec0000008000 */
[----:B--2---:R-:W2:Y:S01]  /*3920*/  FENCE.VIEW.ASYNC.S ;  /* 0x00000000000073c6 */ /* 0x004ea20000000000 */
[----:B------:R-:W-:-:S04]  /*3930*/  PRMT R0, RZ, 0x654, R0 ;  /* 0x00000654ff007816 */ /* 0x000fc80000000000 */
[----:B--2---:R2:W-:Y:S01]  /*3940*/  SYNCS.ARRIVE.TRANS64.RED.A1T0 RZ, [R0+URZ], RZ ;  /* 0x000000ff00ff79a7 */ /* 0x0045e200081004ff */
[----:B-1----:R-:W-:Y:S01]  /*3950*/  LOP3.LUT P1, RZ, R6, 0x1, RZ, 0xc0, !PT ;  /* 0x0000000106ff7812 */ /* 0x002fe2000782c0ff */
[----:B--2---:R-:W-:-:S12]  /*3960*/  BRA.U UP3, `(.L_x_69) ;  /* 0x0000000103e07547 */ /* 0x004fd8000b800000 */
[----:B------:R-:W1:Y:S01]  /*3970*/  LDCU UR4, c[0x0][0x38c] ;  /* 0x00007180ff0477ac */ /* 0x000e620008000800 */
[----:B------:R-:W-:Y:S02]  /*3980*/  PLOP3.LUT P2, PT, PT, PT, PT, 0x80, 0x8 ;  /* 0x000000000008781c */ /* 0x000fe40003f4f070 */
[----:B------:R-:W-:Y:S01]  /*3990*/  SHF.L.U32 R5, R9, 0x1f, RZ ;  /* 0x0000001f09057819 */ /* 0x000fe200000006ff */
[----:B------:R-:W-:Y:S02]  /*39a0*/  ULEA UR23, UR24, UR17, 0x3 ;  /* 0x0000001118177291 */ /* 0x000fe4000f8e18ff */
[----:B------:R-:W-:Y:S02]  /*39b0*/  ULEA UR18, UR24, UR32, 0x7 ;  /* 0x0000002018127291 */ /* 0x000fe4000f8e38ff */
[----:B-1----:R-:W-:-:S06]  /*39c0*/  UISETP.GE.AND UP0, UPT, UR4, 0x1, UPT ;  /* 0x000000010400788c */ /* 0x002fcc000bf06270 */
[----:B------:R-:W-:-:S05]  /*39d0*/  PLOP3.LUT P0, PT, PT, PT, UP0, 0x80, 0x8 ;  /* 0x000000000008781c */ /* 0x000fca0003f0f008 */
[----:B------:R-:W-:-:S08]  /*39e0*/  @UP0 ULEA UR4, UR15, UR17, 0x3 ;  /* 0x000000110f040291 */ /* 0x000fd0000f8e18ff */
[----:B------:R-:W-:-:S04]  /*39f0*/  @P0 SHF.L.U32 R0, R2, 0x1f, RZ ;  /* 0x0000001f02000819 */ /* 0x000fc800000006ff */
[----:B------:R1:W2:Y:S01]  /*3a00*/  @P0 SYNCS.PHASECHK.TRANS64.TRYWAIT P2, [UR4], R0 ;  /* 0x00000000ff0005a7 */ /* 0x0002a20008041104 */
[----:B------:R-:W3:Y:S02]  /*3a10*/  SYNCS.PHASECHK.TRANS64.TRYWAIT P0, [UR23+0xe0], R5 ;  /* 0x0000e005ff0075a7 */ /* 0x000ee40008001117 */
[----:B-123--:R-:W-:Y:S05]  /*3a20*/  @!P0 BRA `(.L_x_70) ;  /* 0x0000006800948947 */ /* 0x00efea0003800000 */
.L_x_166:
[----:B------:R-:W-:Y:S01]  /*3a30*/  UMOV UR19, UR14 ;  /* 0x0000000e00137c82 */ /* 0x000fe20008000000 */
[----:B------:R-:W-:Y:S05]  /*3a40*/  BRA.U !UP0, `(.L_x_71) ;  /* 0x0000000108987547 */ /* 0x000fea000b800000 */
[----:B------:R-:W-:Y:S02]  /*3a50*/  UIADD3 UR19, UPT, UPT, UR31, UR14, URZ ;  /* 0x0000000e1f137290 */ /* 0x000fe4000fffe0ff */
[----:B------:R-:W-:Y:S01]  /*3a60*/  UPLOP3.LUT UP2, UPT, UPT, UPT, UPT, 0x40, 0x4 ;  /* 0x000000000004789c */ /* 0x000fe20003f4e870 */
[----:B------:R-:W-:Y:S01]  /*3a70*/  UMOV UR16, UR25 ;  /* 0x0000001900107c82 */ /* 0x000fe20008000000 */
[----:B------:R-:W-:-:S09]  /*3a80*/  UMOV UR6, UR15 ;  /* 0x0000000f00067c82 */ /* 0x000fd20008000000 */
.L_x_74:
[----:B--2---:R-:W-:Y:S01]  /*3a90*/  ULEA UR5, UR6, UR17, 0x3 ;  /* 0x0000001106057291 */ /* 0x004fe2000f8e18ff */
[----:B---3--:R-:W-:Y:S11]  /*3aa0*/  @P2 BRA `(.L_x_72) ;  /* 0x00000000000c2947 */ /* 0x008ff60003800000 */
[----:B-1----:R-:W-:Y:S04]  /*3ab0*/  SHF.L.U32 R5, R2, 0x1f, RZ ;  /* 0x0000001f02057819 */ /* 0x002fe800000006ff */
[----:B------:R-:W1:Y:S02]  /*3ac0*/  SYNCS.PHASECHK.TRANS64.TRYWAIT P0, [UR5], R5 ;  /* 0x00000005ff0075a7 */ /* 0x000e640008001105 */
[----:B-1----:R-:W-:Y:S05]  /*3ad0*/  @!P0 BRA `(.L_x_73) ;  /* 0x0000006800808947 */ /* 0x002fea0003800000 */
.L_x_72:
[----:B------:R-:W-:Y:S01]  /*3ae0*/  UISETP.NE.AND UP0, UPT, UR16, 0x1, UPT ;  /* 0x000000011000788c */ /* 0x000fe2000bf05270 */
[----:B------:R-:W-:Y:S01]  /*3af0*/  PLOP3.LUT P2, PT, PT, PT, PT, 0x80, 0x8 ;  /* 0x000000000008781c */ /* 0x000fe20003f4f070 */
[----:B------:R-:W-:Y:S02]  /*3b00*/  UIADD3 UR4, UPT, UPT, UR6, 0x1, URZ ;  /* 0x0000000106047890 */ /* 0x000fe4000fffe0ff */
[----:B------:R-:W-:Y:S02]  /*3b10*/  ULEA UR12, UR6, UR22, 0x9 ;  /* 0x00000016060c7291 */ /* 0x000fe4000f8e48ff */
[----:B------:R-:W-:Y:S01]  /*3b20*/  UISETP.NE.AND UP1, UPT, UR4, 0x5, UPT ;  /* 0x000000050400788c */ /* 0x000fe2000bf25270 */
[----:B------:R-:W-:Y:S01]  /*3b30*/  PLOP3.LUT P0, PT, PT, PT, UP0, 0x80, 0x8 ;  /* 0x000000000008781c */ /* 0x000fe20003f0f008 */
[----:B------:R-:W-:Y:S02]  /*3b40*/  UIADD3 UR10, UPT, UPT, UR12, 0x2, URZ ;  /* 0x000000020c0a7890 */ /* 0x000fe4000fffe0ff */
[----:B------:R-:W-:Y:S02]  /*3b50*/  USEL UR7, URZ, 0x1, UP1 ;  /* 0x00000001ff077887 */ /* 0x000fe40008800000 */
[----:B------:R-:W-:Y:S02]  /*3b60*/  USEL UR15, UR4, URZ, UP1 ;  /* 0x000000ff040f7287 */ /* 0x000fe40008800000 */
[----:B------:R-:W-:Y:S02]  /*3b70*/  UIADD3 UR14, UPT, UPT, UR14, 0x1, URZ ;  /* 0x000000010e0e7890 */ /* 0x000fe4000fffe0ff */
[----:B------:R-:W-:Y:S01]  /*3b80*/  @UP0 ULEA UR4, UR15, UR17, 0x3 ;  /* 0x000000110f040291 */ /* 0x000fe2000f8e18ff */
[----:B------:R-:W-:Y:S01]  /*3b90*/  LOP3.LUT R2, R2, UR7, RZ, 0x3c, !PT ;  /* 0x0000000702027c12 */ /* 0x000fe2000f8e3cff */
[----:B------:R-:W-:Y:S01]  /*3ba0*/  UIADD3 UR7, UPT, UPT, UR5, 0x28, URZ ;  /* 0x0000002805077890 */ /* 0x000fe2000fffe0ff */
[----:B------:R-:W-:Y:S02]  /*3bb0*/  UMOV UR13, 0x80004020 ;  /* 0x80004020000d7882 */ /* 0x000fe40000000000 */
[----:B-1----:R-:W-:Y:S01]  /*3bc0*/  @P0 SHF.L.U32 R0, R2, 0x1f, RZ ;  /* 0x0000001f02000819 */ /* 0x002fe200000006ff */
[----:B------:R-:W-:Y:S01]  /*3bd0*/  UMOV UR5, 0x80004020 ;  /* 0x8000402000057882 */ /* 0x000fe20000000000 */
[----:B------:R-:W-:Y:S01]  /*3be0*/  UMOV UR11, 0x80004020 ;  /* 0x80004020000b7882 */ /* 0x000fe20000000000 */
[----:B------:R-:W-:Y:S01]  /*3bf0*/  UMOV UR9, 0x80004020 ;  /* 0x8000402000097882 */ /* 0x000fe20000000000 */
[----:B------:R2:W3:Y:S01]  /*3c00*/  @P0 SYNCS.PHASECHK.TRANS64.TRYWAIT P2, [UR4], R0 ;  /* 0x00000000ff0005a7 */ /* 0x0004e20008041104 */
[----:B------:R-:W-:Y:S02]  /*3c10*/  ULEA UR4, UR6, UR21, 0x8 ;  /* 0x0000001506047291 */ /* 0x000fe4000f8e40ff */
[----:B------:R-:W-:Y:S02]  /*3c20*/  UISETP.NE.AND UP0, UPT, UR14, UR19, UPT ;  /* 0x000000130e00728c */ /* 0x000fe4000bf05270 */
[----:B------:R-:W-:Y:S02]  /*3c30*/  UIADD3 UR8, UPT, UPT, UR4, 0x2, URZ ;  /* 0x0000000204087890 */ /* 0x000fe4000fffe0ff */
[----:B------:R-:W-:Y:S01]  /*3c40*/  UIADD3 UR16, UPT, UPT, UR16, -0x1, URZ ;  /* 0xffffffff10107890 */ /* 0x000fe2000fffe0ff */
[----:B------:R-:W-:Y:S02]  /*3c50*/  UMOV UR6, UR15 ;  /* 0x0000000f00067c82 */ /* 0x000fe40008000000 */
[----:B------:R2:W-:Y:S01]  /*3c60*/  UTCQMMA.2CTA gdesc[UR4], gdesc[UR12], tmem[UR18], tmem[UR28], idesc[UR29], UP2 ;  /* 0x00ff1c0c040075ea */ /* 0x0005e20009200312 */
[----:B------:R-:W-:Y:S03]  /*3c70*/  UPLOP3.LUT UP2, UPT, UPT, UPT, UPT, 0x80, 0x8 ;  /* 0x000000000008789c */ /* 0x000fe60003f4f070 */
[----:B------:R2:W-:Y:S01]  /*3c80*/  UTCQMMA.2CTA gdesc[UR8], gdesc[UR10], tmem[UR18], tmem[UR26], idesc[UR27], UPT ;  /* 0x00ff1a0a080075ea */ /* 0x0005e2000ba00312 */
[----:B------:R2:W-:Y:S01]  /*3c90*/  UTCBAR.2CTA.MULTICAST [UR7], URZ, UR20 ;  /* 0x000000ff070073e9 */ /* 0x0005e20008200814 */
[----:B------:R-:W-:Y:S06]  /*3ca0*/  BRA.U UP0, `(.L_x_74) ;  /* 0xfffffffd00787547 */ /* 0x000fec000b83ffff */
.L_x_71:
[----:B--2---:R-:W-:Y:S01]  /*3cb0*/  UIADD3 UR4, UPT, UPT, UR23, 0xc0, URZ ;  /* 0x000000c017047890 */ /* 0x004fe2000fffe0ff */
[----:B------:R-:W-:-:S08]  /*3cc0*/  UMOV UR14, UR19 ;  /* 0x00000013000e7c82 */ /* 0x000fd00008000000 */
[----:B------:R2:W-:Y:S01]  /*3cd0*/  UTCBAR.2CTA.MULTICAST [UR4], URZ, UR30 ;  /* 0x000000ff040073e9 */ /* 0x0005e2000820081e */
[----:B------:R-:W-:Y:S02]  /*3ce0*/  NOP ;  /* 0x0000000000007918 */ /* 0x000fe40000000000 */
.L_x_69:
[----:B--2---:R-:W-:Y:S01]  /*3cf0*/  UIADD3 UR4, UPT, UPT, UR24, 0x1, URZ ;  /* 0x0000000118047890 */ /* 0x004fe2000fffe0ff */
[----:B------:R-:W-:-:S03]  /*3d00*/  ISETP.NE.AND P0, PT, R8, 0x2, PT ;  /* 0x000000020800780c */ /* 0x000fc60003f05270 */
[----:B------:R-:W-:Y:S01]  /*3d10*/  UISETP.NE.AND UP0, UPT, UR4, 0x4, UPT ;  /* 0x000000040400788c */ /* 0x000fe2000bf05270 */
[----:B-1----:R-:W-:Y:S02]  /*3d20*/  SEL R0, RZ, 0x1, P0 ;  /* 0x00000001ff007807 */ /* 0x002fe40000000000 */
[----:B------:R-:W-:Y:S01]  /*3d30*/  SEL R8, R8, RZ, P0 ;  /* 0x000000ff08087207 */ /* 0x000fe20000000000 */
[----:B------:R-:W-:Y:S01]  /*3d40*/  USEL UR5, URZ, 0x1, UP0 ;  /* 0x00000001ff057887 */ /* 0x000fe20008000000 */
[----:B------:R-:W-:Y:S01]  /*3d50*/  LOP3.LUT R3, R3, R0, RZ, 0x3c, !PT ;  /* 0x0000000003037212 */ /* 0x000fe200078e3cff */
[----:B------:R-:W-:-:S04]  /*3d60*/  USEL UR24, UR4, URZ, UP0 ;  /* 0x000000ff04187287 */ /* 0x000fc80008000000 */
[----:B------:R-:W-:Y:S01]  /*3d70*/  LOP3.LUT R9, R9, UR5, RZ, 0x3c, !PT ;  /* 0x0000000509097c12 */ /* 0x000fe2000f8e3cff */
[----:B------:R-:W-:Y:S07]  /*3d80*/  @P1 BRA `(.L_x_75) ;  /* 0xfffffff800b01947 */ /* 0x000fee000383ffff */
[----:B------:R-:W1:Y:S01]  /*3d90*/  S2UR UR8, SR_CgaCtaId ;  /* 0x00000000000879c3 */ /* 0x000e620000008800 */
[----:B------:R-:W-:Y:S01]  /*3da0*/  ELECT P0, URZ, PT ;  /* 0x0000000000ff782f */ /* 0x000fe20003800000 */
[----:B------:R-:W-:Y:S01]  /*3db0*/  HFMA2 R0, -RZ, RZ, 0, 5.9604644775390625e-08 ;  /* 0x00000001ff007431 */ /* 0x000fe200000001ff */
[----:B------:R-:W-:-:S05]  /*3dc0*/  UMOV UR4, 0x40 ;  /* 0x0000004000047882 */ /* 0x000fca0000000000 */
[----:B------:R-:W-:Y:S01]  /*3dd0*/  UVIRTCOUNT.DEALLOC.SMPOOL 0x80 ;  /* 0x000000800000784c */ /* 0x000fe20000000000 */
[----:B------:R-:W-:Y:S02]  /*3de0*/  UISETP.NE.AND UP1, UPT, UR33, URZ, UPT ;  /* 0x000000ff2100728c */ /* 0x000fe4000bf25270 */
[----:B-1----:R-:W-:-:S09]  /*3df0*/  ULEA UR8, UR8, UR4, 0x18 ;  /* 0x0000000408087291 */ /* 0x002fd2000f8ec0ff */
[----:B------:R1:W-:Y:S01]  /*3e00*/  @P0 STS.U8 [UR8+0x1c], R0 ;  /* 0x00001c00ff000988 */ /* 0x0003e20008000008 */
[----:B------:R-:W-:Y:S05]  /*3e10*/  BRA.U UP1, `(.L_x_76) ;  /* 0x0000000101a07547 */ /* 0x000fea000b800000 */
[----:B------:R-:W-:Y:S01]  /*3e20*/  UIADD3 UR7, UPT, UPT, UR17, 0xe0, URZ ;  /* 0x000000e011077890 */ /* 0x000fe2000fffe0ff */
[----:B------:R-:W-:-:S03]  /*3e30*/  SHF.L.U32 R3, R9, 0x1f, RZ ;  /* 0x0000001f09037819 */ /* 0x000fc600000006ff */
[----:B------:R-:W-:-:S09]  /*3e40*/  ULEA UR4, UR24, UR7, 0x3 ;  /* 0x0000000718047291 */ /* 0x000fd2000f8e18ff */
[----:B------:R-:W2:Y:S02]  /*3e50*/  SYNCS.PHASECHK.TRANS64.TRYWAIT P0, [UR4], R3 ;  /* 0x00000003ff0075a7 */ /* 0x000ea40008001104 */
[----:B--2---:R-:W-:Y:S05]  /*3e60*/  @!P0 BRA `(.L_x_77) ;  /* 0x0000006400b48947 */ /* 0x004fea0003800000 */
.L_x_169:
        /* <DEDUP_REMOVED lines=9> */
.L_x_171:
        /* <DEDUP_REMOVED lines=9> */
.L_x_173:
[----:B------:R-:W-:-:S04]  /*3f90*/  UIADD3 UR4, UPT, UPT, UR4, 0x1, URZ ;  /* 0x0000000104047890 */ /* 0x000fc8000fffe0ff */
[----:B------:R-:W-:-:S04]  /*3fa0*/  UISETP.NE.AND UP0, UPT, UR4, 0x4, UPT ;  /* 0x000000040400788c */ /* 0x000fc8000bf05270 */
[----:B------:R-:W-:Y:S02]  /*3fb0*/  USEL UR5, URZ, 0x1, UP0 ;  /* 0x00000001ff057887 */ /* 0x000fe40008000000 */
[----:B------:R-:W-:-:S04]  /*3fc0*/  USEL UR4, UR4, URZ, UP0 ;  /* 0x000000ff04047287 */ /* 0x000fc80008000000 */
[----:B------:R-:W-:Y:S01]  /*3fd0*/  ULEA UR4, UR4, UR7, 0x3 ;  /* 0x0000000704047291 */ /* 0x000fe2000f8e18ff */
[----:B-1----:R-:W-:-:S04]  /*3fe0*/  LOP3.LUT R3, R2, UR5, RZ, 0x3c, !PT ;  /* 0x0000000502037c12 */ /* 0x002fc8000f8e3cff */
[----:B------:R-:W-:Y:S01]  /*3ff0*/  SHF.L.U32 R3, R3, 0x1f, RZ ;  /* 0x0000001f03037819 */ /* 0x000fe200000006ff */
[----:B------:R-:W-:-:S04]  /*4000*/  IMAD.U32 R0, RZ, RZ, UR4 ;  /* 0x00000004ff007e24 */ /* 0x000fc8000f8e00ff */
[----:B------:R1:W2:Y:S03]  /*4010*/  SYNCS.PHASECHK.TRANS64.TRYWAIT P0, [R0+URZ], R3 ;  /* 0x00000003000075a7 */ /* 0x0002a600080011ff */
[----:B--2---:R-:W-:Y:S05]  /*4020*/  @!P0 NANOSLEEP.SYNCS 0x989680 ;  /* 0x009896800000895d */ /* 0x004fea0003900000 */
[----:B------:R-:W2:Y:S02]  /*4030*/  @!P0 SYNCS.PHASECHK.TRANS64 P0, [R0+URZ], R3 ;  /* 0x00000003000085a7 */ /* 0x000ea400080010ff */
[----:B--2---:R-:W-:Y:S05]  /*4040*/  @P0 BRA `(.L_x_80) ;  /* 0x0000000000200947 */ /* 0x004fea0003800000 */
.L_x_81:
[----:B--2---:R2:W4:Y:S02]  /*4050*/  SYNCS.PHASECHK.TRANS64.TRYWAIT P0, [R0+URZ], R3 ;  /* 0x00000003000075a7 */ /* 0x00452400080011ff */
[----:B----4-:R-:W-:Y:S05]  /*4060*/  @!P0 NANOSLEEP.SYNCS 0x989680 ;  /* 0x009896800000895d */ /* 0x010fea0003900000 */
[----:B------:R-:W4:Y:S02]  /*4070*/  @!P0 SYNCS.PHASECHK.TRANS64 P0, [R0+URZ], R3 ;  /* 0x00000003000085a7 */ /* 0x000f2400080010ff */
[----:B----4-:R-:W-:Y:S05]  /*4080*/  @!P0 BRA `(.L_x_81) ;  /* 0xfffffffc00f08947 */ /* 0x010fea000383ffff */
[----:B------:R-:W-:Y:S05]  /*4090*/  BRA `(.L_x_80) ;  /* 0x00000000000c7947 */ /* 0x000fea0003800000 */
.L_x_76:
[----:B------:R-:W-:-:S04]  /*40a0*/  UIADD3 UR4, UPT, UPT, UR17, 0x120, URZ ;  /* 0x0000012011047890 */ /* 0x000fc8000fffe0ff */
[----:B------:R-:W-:-:S09]  /*40b0*/  UPRMT UR4, UR34, 0x654, UR4 ;  /* 0x0000065422047896 */ /* 0x000fd20008000004 */
[----:B------:R-:W-:Y:S03]  /*40c0*/  SYNCS.ARRIVE.TRANS64.RED.A1T0 RZ, [UR4], RZ ;  /* 0x000000ffffff79a7 */ /* 0x000fe60008100404 */
.L_x_80:
[----:B-12---:R-:W-:Y:S01]  /*40d0*/  SHF.L.U32 R3, RZ, 0x1f, RZ ;  /* 0x0000001fff037819 */ /* 0x006fe200000006ff */
[----:B------:R-:W-:Y:S01]  /*40e0*/  UIADD3 UR4, UPT, UPT, UR17, 0x120, URZ ;  /* 0x0000012011047890 */ /* 0x000fe2000fffe0ff */
[----:B------:R-:W-:Y:S02]  /*40f0*/  PLOP3.LUT P0, PT, PT, PT, UP1, 0x80, 0x8 ;  /* 0x000000000008781c */ /* 0x000fe40003f0f018 */
[----:B------:R-:W1:Y:S02]  /*4100*/  SYNCS.PHASECHK.TRANS64.TRYWAIT P1, [UR17+0x120], R3 ;  /* 0x00012003ff0075a7 */ /* 0x000e640008021111 */
[----:B-1----:R-:W-:Y:S09]  /*4110*/  @!P1 BRA `(.L_x_82) ;  /* 0x0000006400509947 */ /* 0x002ff20003800000 */
.L_x_175:
[----:B------:R-:W-:Y:S01]  /*4120*/  @!UP1 UPRMT UR4, UR34, 0x654, UR4 ;  /* 0x0000065422049896 */ /* 0x000fe20008000004 */
[----:B------:R-:W-:Y:S01]  /*4130*/  UMOV UR5, 0xffff ;  /* 0x0000ffff00057882 */ /* 0x000fe20000000000 */
[----:B------:R-:W-:-:S07]  /*4140*/  UMOV UR6, 0x1 ;  /* 0x0000000100067882 */ /* 0x000fce0000000000 */
[----:B------:R-:W-:Y:S01]  /*4150*/  @!P0 SYNCS.ARRIVE.TRANS64.RED.A1T0 RZ, [UR4], RZ ;  /* 0x000000ffffff89a7 */ /* 0x000fe20008100404 */
[----:B------:R-:W-:Y:S01]  /*4160*/  NOP ;  /* 0x0000000000007918 */ /* 0x000fe20000000000 */
[----:B-1----:R-:W1:Y:S01]  /*4170*/  LDS R0, [UR8+0x14] ;  /* 0x00001408ff007984 */ /* 0x002e620008000800 */
[----:B------:R-:W-:-:S04]  /*4180*/  ULOP3.LUT UR4, UR32, 0xffff, URZ, 0xc0, !UPT ;  /* 0x0000ffff20047892 */ /* 0x000fc8000f8ec0ff */
[----:B------:R-:W-:-:S04]  /*4190*/  USHF.R.U32.HI UR4, URZ, 0x5, UR4 ;  /* 0x00000005ff047899 */ /* 0x000fc80008011604 */
[----:B------:R-:W-:Y:S02]  /*41a0*/  USHF.L.U32 UR5, UR5, UR4, URZ ;  /* 0x0000000405057299 */ /* 0x000fe400080006ff */
[----:B------:R-:W-:-:S04]  /*41b0*/  USHF.L.U32 UR4, UR6, UR4, URZ ;  /* 0x0000000406047299 */ /* 0x000fc800080006ff */
[----:B-1----:R-:W-:-:S04]  /*41c0*/  LOP3.LUT R0, R0, UR5, RZ, 0xc0, !PT ;  /* 0x0000000500007c12 */ /* 0x002fc8000f8ec0ff */
[----:B------:R-:W-:-:S13]  /*41d0*/  ISETP.NE.AND P0, PT, R0, UR5, PT ;  /* 0x0000000500007c0c */ /* 0x000fda000bf05270 */
[----:B------:R-:W-:Y:S05]  /*41e0*/  @P0 BRA `(.L_x_83) ;  /* 0x0000000000580947 */ /* 0x000fea0003800000 */
[----:B------:R-:W1:Y:S02]  /*41f0*/  LDS R0, [UR8+0x18] ;  /* 0x00001808ff007984 */ /* 0x000e640008000800 */
[----:B-1----:R-:W-:-:S04]  /*4200*/  LOP3.LUT R0, R0, UR4, RZ, 0xc0, !PT ;  /* 0x0000000400007c12 */ /* 0x002fc8000f8ec0ff */
[----:B------:R-:W-:-:S13]  /*4210*/  ISETP.NE.AND P0, PT, R0, UR4, PT ;  /* 0x0000000400007c0c */ /* 0x000fda000bf05270 */
[----:B------:R-:W-:Y:S05]  /*4220*/  @P0 BRA `(.L_x_84) ;  /* 0x00000000003c0947 */ /* 0x000fea0003800000 */
[----:B------:R-:W1:Y:S01]  /*4230*/  S2R R2, SR_LANEID ;  /* 0x0000000000027919 */ /* 0x000e620000000000 */
[----:B------:R-:W-:Y:S01]  /*4240*/  ULOP3.LUT UR5, URZ, UR5, URZ, 0x33, !UPT ;  /* 0x00000005ff057292 */ /* 0x000fe2000f8e33ff */
[----:B------:R-:W-:Y:S01]  /*4250*/  LOP3.LUT R4, RZ, UR4, RZ, 0x33, !PT ;  /* 0x00000004ff047c12 */ /* 0x000fe2000f8e33ff */
[----:B------:R-:W-:Y:S02]  /*4260*/  VOTEU.ANY UR4, UPT, PT ;  /* 0x0000000000047886 */ /* 0x000fe400038e0100 */
[----:B------:R-:W-:Y:S01]  /*4270*/  UFLO.U32 UR4, UR4 ;  /* 0x00000004000472bd */ /* 0x000fe200080e0000 */
[----:B------:R-:W2:Y:S01]  /*4280*/  REDUX UR6, R4 ;  /* 0x00000000040673c4 */ /* 0x000ea20000000000 */
[----:B------:R-:W-:-:S06]  /*4290*/  IMAD.U32 R0, RZ, RZ, UR5 ;  /* 0x00000005ff007e24 */ /* 0x000fcc000f8e00ff */
[----:B------:R4:W-:Y:S01]  /*42a0*/  UTCATOMSWS.AND URZ, UR5 ;  /* 0x0000000500ff79e3 */ /* 0x0009e20008000000 */
[----:B------:R-:W3:Y:S01]  /*42b0*/  REDUX UR7, R0 ;  /* 0x00000000000773c4 */ /* 0x000ee20000000000 */
[----:B-1----:R-:W-:Y:S01]  /*42c0*/  ISETP.EQ.U32.AND P0, PT, R2, UR4, PT ;  /* 0x0000000402007c0c */ /* 0x002fe2000bf02070 */
[----:B--2---:R-:W-:Y:S01]  /*42d0*/  IMAD.U32 R2, RZ, RZ, UR6 ;  /* 0x00000006ff027e24 */ /* 0x004fe2000f8e00ff */
[----:B---3--:R-:W-:-:S11]  /*42e0*/  MOV R3, UR7 ;  /* 0x0000000700037c02 */ /* 0x008fd60008000f00 */
[----:B------:R4:W-:Y:S04]  /*42f0*/  @P0 ATOMS.AND RZ, [UR8+0x14], R3 ;  /* 0x00001403ffff098c */ /* 0x0009e8000a800008 */
[----:B------:R4:W-:Y:S01]  /*4300*/  @P0 ATOMS.AND RZ, [UR8+0x18], R2 ;  /* 0x00001802ffff098c */ /* 0x0009e2000a800008 */
[----:B------:R-:W-:Y:S05]  /*4310*/  BRA `(.L_x_85) ;  /* 0x0000000000147947 */ /* 0x000fea0003800000 */
.L_x_84:
[----:B------:R-:W-:Y:S02]  /*4320*/  MOV R2, 0x4340 ;  /* 0x0000434000027802 */ /* 0x000fe40000000f00 */
[----:B---3-5:R-:W-:Y:S05]  /*4330*/  CALL.REL.NOINC `($__internal_0_$__cuda_sm10x_tcgen05_guardrail_trap_col_being_dealloced_not_returned_by_alloc) ;  /* 0x00000068002c7944 */ /* 0x028fea0003c00000 */
[----:B------:R-:W-:Y:S05]  /*4340*/  BRA `(.L_x_85) ;  /* 0x0000000000087947 */ /* 0x000fea0003800000 */
.L_x_83:
[----:B------:R-:W-:Y:S02]  /*4350*/  MOV R2, 0x4370 ;  /* 0x0000437000027802 */ /* 0x000fe40000000f00 */
[----:B---3-5:R-:W-:Y:S05]  /*4360*/  CALL.REL.NOINC `($__internal_2_$__cuda_sm10x_tcgen05_guardrail_trap_unallocated_columns_being_dealloced) ;  /* 0x0000006800387944 */ /* 0x028fea0003c00000 */
.L_x_85:
[----:B------:R-:W-:Y:S01]  /*4370*/  NOP ;  /* 0x0000000000007918 */ /* 0x000fe20000000000 */
[----:B----4-:R-:W-:Y:S05]  /*4380*/  EXIT ;  /* 0x000000000000794d */ /* 0x010fea0003800000 */
.L_x_56:
[----:B------:R-:W-:-:S09]  /*4390*/  UISETP.NE.OR UP0, UPT, UR13, 0x3, !UP3 ;  /* 0x000000030d00788c */ /* 0x000fd2000df05670 */
[----:B------:R-:W-:Y:S05]  /*43a0*/  BRA.U UP0, `(.L_x_86) ;  /* 0x0000001100c07547 */ /* 0x000fea000b800000 */
[----:B------:R-:W1:Y:S01]  /*43b0*/  LDCU UR31, c[0x0][0x370] ;  /* 0x00006e00ff1f77ac */ /* 0x000e620008000800 */
[----:B------:R-:W2:Y:S01]  /*43c0*/  LDC.64 R16, c[0x0][0x348] ;  /* 0x0000d200ff107b82 */ /* 0x000ea20000000a00 */
[----:B------:R-:W-:Y:S02]  /*43d0*/  HFMA2 R13, -RZ, RZ, 0, 0 ;  /* 0x00000000ff0d7431 */ /* 0x000fe400000001ff */
[----:B------:R-:W-:Y:S01]  /*43e0*/  IMAD.MOV.U32 R15, RZ, RZ, 0x1 ;  /* 0x00000001ff0f7424 */ /* 0x000fe200078e00ff */
[----:B------:R-:W1:Y:S01]  /*43f0*/  LDCU.128 UR48, c[0x0][0xb10] ;  /* 0x00016200ff3077ac */ /* 0x000e620008000c00 */
[----:B------:R-:W-:Y:S01]  /*4400*/  IMAD.MOV.U32 R14, RZ, RZ, RZ ;  /* 0x000000ffff0e7224 */ /* 0x000fe200078e00ff */
[----:B------:R-:W-:Y:S01]  /*4410*/  MOV R7, 0x1000 ;  /* 0x0000100000077802 */ /* 0x000fe20000000f00 */
[----:B------:R-:W3:Y:S01]  /*4420*/  LDCU UR30, c[0x0][0x374] ;  /* 0x00006e80ff1e77ac */ /* 0x000ee20008000800 */
[----:B------:R-:W4:Y:S01]  /*4430*/  LDC.64 R2, c[0x0][0x888] ;  /* 0x00022200ff027b82 */ /* 0x000f220000000a00 */
[----:B------:R-:W3:Y:S01]  /*4440*/  LDCU UR15, c[0x0][0xb0c] ;  /* 0x00016180ff0f77ac */ /* 0x000ee20008000800 */
[----:B------:R-:W2:Y:S06]  /*4450*/  LDCU UR54, c[0x0][0xb20] ;  /* 0x00016400ff3677ac */ /* 0x000eac0008000800 */
[----:B------:R-:W4:Y:S01]  /*4460*/  LDC.64 R4, c[0x0][0x890] ;  /* 0x00022400ff047b82 */ /* 0x000f220000000a00 */
[----:B------:R-:W2:Y:S01]  /*4470*/  LDCU UR4, c[0x0][0xb30] ;  /* 0x00016600ff0477ac */ /* 0x000ea20008000800 */
[----:B------:R-:W-:Y:S01]  /*4480*/  UMOV UR21, 0x400 ;  /* 0x0000040000157882 */ /* 0x000fe20000000000 */
[----:B-1----:R-:W-:-:S02]  /*4490*/  UIMAD.WIDE.U32 UR6, UR31, UR48, URZ ;  /* 0x000000301f0672a5 */ /* 0x002fc4000f8e00ff */
[----:B---3--:R-:W-:Y:S02]  /*44a0*/  UIMAD.WIDE.U32 UR8, UR30, UR51, URZ ;  /* 0x000000331e0872a5 */ /* 0x008fe4000f8e00ff */
[----:B------:R-:W-:Y:S02]  /*44b0*/  ULEA UR21, UR58, UR21, 0x18 ;  /* 0x000000153a157291 */ /* 0x000fe4000f8ec0ff */
[----:B------:R-:W-:Y:S02]  /*44c0*/  UPLOP3.LUT UP2, UPT, UPT, UPT, UPT, 0x40, 0x4 ;  /* 0x000000000004789c */ /* 0x000fe40003f4e870 */
[----:B------:R-:W-:Y:S02]  /*44d0*/  UIADD3 UR37, UPT, UPT, UR21, 0x68, URZ ;  /* 0x0000006815257890 */ /* 0x000fe4000fffe0ff */
[----:B------:R-:W-:Y:S02]  /*44e0*/  UIADD3 UR41, UPT, UPT, UR21, 0x50, URZ ;  /* 0x0000005015297890 */ /* 0x000fe4000fffe0ff */
[----:B------:R-:W-:-:S02]  /*44f0*/  UIADD3 UR33, UPT, UPT, UR21, 0x58, URZ ;  /* 0x0000005815217890 */ /* 0x000fc4000fffe0ff */
[----:B------:R-:W-:Y:S01]  /*4500*/  UIADD3 UR25, UPT, UPT, UR21, 0x60, URZ ;  /* 0x0000006015197890 */ /* 0x000fe2000fffe0ff */
[----:B------:R-:W-:Y:S01]  /*4510*/  UMOV UR6, UR7 ;  /* 0x0000000700067c82 */ /* 0x000fe20008000000 */
[----:B------:R-:W-:Y:S01]  /*4520*/  UMOV UR47, UR9 ;  /* 0x00000009002f7c82 */ /* 0x000fe20008000000 */
[----:B------:R-:W-:Y:S02]  /*4530*/  UISETP.GE.AND UP0, UPT, UR45, 0x1, UPT ;  /* 0x000000012d00788c */ /* 0x000fe4000bf06270 */
[----:B------:R-:W-:Y:S01]  /*4540*/  UISETP.NE.AND UP4, UPT, UR45, 0x1, UPT ;  /* 0x000000012d00788c */ /* 0x000fe2000bf85270 */
[----:B------:R-:W1:Y:S01]  /*4550*/  LDCU.64 UR22, c[0x0][0xb28] ;  /* 0x00016500ff1677ac */ /* 0x000e620008000a00 */
[----:B------:R-:W-:Y:S02]  /*4560*/  UISETP.NE.AND UP6, UPT, UR15, 0x1, UPT ;  /* 0x000000010f00788c */ /* 0x000fe4000bfc5270 */
[----:B------:R-:W-:Y:S02]  /*4570*/  UISETP.NE.AND UP5, UPT, UR50, 0x1, UPT ;  /* 0x000000013200788c */ /* 0x000fe4000bfa5270 */
[----:B------:R-:W-:-:S02]  /*4580*/  UPRMT UR37, UR58, 0x654, UR37 ;  /* 0x000006543a257896 */ /* 0x000fc40008000025 */
[----:B------:R-:W-:Y:S02]  /*4590*/  USHF.R.U32.HI UR52, URZ, UR49, UR6 ;  /* 0x00000031ff347299 */ /* 0x000fe40008011606 */
[----:B------:R-:W-:Y:S02]  /*45a0*/  UPRMT UR46, UR58, 0x654, UR41 ;  /* 0x000006543a2e7896 */ /* 0x000fe40008000029 */
[----:B------:R-:W-:Y:S02]  /*45b0*/  UPRMT UR39, UR58, 0x654, UR33 ;  /* 0x000006543a277896 */ /* 0x000fe40008000021 */
[----:B------:R-:W-:Y:S02]  /*45c0*/  UPRMT UR38, UR58, 0x654, UR25 ;  /* 0x000006543a267896 */ /* 0x000fe40008000019 */
[----:B--2---:R-:W-:Y:S02]  /*45d0*/  USHF.R.U32.HI UR47, URZ, UR54, UR47 ;  /* 0x00000036ff2f7299 */ /* 0x004fe4000801162f */
[----:B------:R-:W-:-:S11]  /*45e0*/  UISETP.NE.AND UP3, UPT, UR4, 0x1, UPT ;  /* 0x000000010400788c */ /* 0x000fd6000bf65270 */
.L_x_97:
[C---:B------:R-:W-:Y:S02]  /*45f0*/  LEA R12, R14.reuse, UR21, 0x3 ;  /* 0x000000150e0c7c11 */ /* 0x040fe4000f8e18ff */
[----:B------:R-:W-:Y:S02]  /*4600*/  SHF.L.U32 R9, R13, 0x1f, RZ ;  /* 0x0000001f0d097819 */ /* 0x000fe400000006ff */
[----:B------:R-:W-:Y:S02]  /*4610*/  LEA R10, R14, UR21, 0x4 ;  /* 0x000000150e0a7c11 */ /* 0x000fe4000f8e20ff */
[----:B------:R-:W2:Y:S02]  /*4620*/  SYNCS.PHASECHK.TRANS64.TRYWAIT P0, [R12+URZ+0xa0], R9 ;  /* 0x0000a0090c0075a7 */ /* 0x000ea400080011ff */
[----:B--23--:R-:W-:Y:S05]  /*4630*/  @!P0 BRA `(.L_x_87) ;  /* 0x0000006000208947 */ /* 0x00cfea0003800000 */
.L_x_176:
[----:B--2---:R-:W2:Y:S01]  /*4640*/  LDS.128 R8, [R10+0x130] ;  /* 0x000130000a087984 */ /* 0x004ea20000000c00 */
[----:B------:R-:W-:Y:S01]  /*4650*/  UISETP.GE.AND UP0, UPT, UR45, 0x1, UPT ;  /* 0x000000012d00788c */ /* 0x000fe2000bf06270 */
[----:B------:R-:W-:Y:S01]  /*4660*/  @!PT LDS RZ, [RZ] ;  /* 0x00000000fffff984 */ /* 0x000fe20000000800 */
[----:B------:R-:W-:Y:S01]  /*4670*/  @!PT LDS RZ, [RZ] ;  /* 0x00000000fffff984 */ /* 0x000fe20000000800 */
[----:B------:R-:W-:Y:S01]  /*4680*/  @!PT LDS RZ, [RZ] ;  /* 0x00000000fffff984 */ /* 0x000fe20000000800 */
[----:B------:R-:W-:Y:S01]  /*4690*/  @!PT LDS RZ, [RZ] ;  /* 0x00000000fffff984 */ /* 0x000fe20000000800 */
[----:B------:R3:W-:Y:S06]  /*46a0*/  MEMBAR.ALL.CTA ;  /* 0x0000000000007992 */ /* 0x0007ec0000008000 */
[----:B---3--:R-:W3:Y:S01]  /*46b0*/  FENCE.VIEW.ASYNC.S ;  /* 0x00000000000073c6 */ /* 0x008ee20000000000 */
[----:B--2---:R-:W-:Y:S11]  /*46c0*/  LOP3.LUT P0, RZ, R10, 0x1, RZ, 0xc0, !PT ;  /* 0x000000010aff7812 */ /* 0x004ff6000780c0ff */
[----:B------:R-:W-:Y:S02]  /*46d0*/  @!UPT UIADD3 URZ, UPT, UPT, URZ, URZ, URZ ;  /* 0x000000fffffff290 */ /* 0x000fe4000fffe0ff */
[----:B---3--:R-:W-:Y:S01]  /*46e0*/  VOTEU.ANY UP1, P0 ;  /* 0x0000000000ff7886 */ /* 0x008fe20000020100 */
[----:B------:R-:W-:Y:S11]  /*46f0*/  PLOP3.LUT P0, PT, PT, PT, UP1, 0x80, 0x8 ;  /* 0x000000000008781c */ /* 0x000ff60003f0f018 */
[----:B------:R-:W-:Y:S02]  /*4700*/  @!UPT UIADD3 URZ, UPT, UPT, URZ, URZ, URZ ;  /* 0x000000fffffff290 */ /* 0x000fe4000fffe0ff */
[----:B------:R-:W-:Y:S02]  /*4710*/  @P0 SHF.R.U32.HI R0, RZ, 0x10, R9 ;  /* 0x00000010ff000819 */ /* 0x000fe40000011609 */
[----:B------:R-:W-:Y:S02]  /*4720*/  @P0 MOV R6, R8 ;  /* 0x0000000800060202 */ /* 0x000fe40000000f00 */
[----:B------:R-:W-:Y:S01]  /*4730*/  @P0 R2UR UR4, R0 ;  /* 0x00000000000402ca */ /* 0x000fe200000e0000 */
[----:B------:R-:W-:Y:S01]  /*4740*/  VIADD R0, R12, 0xb0 ;  /* 0x000000b00c007836 */ /* 0x000fe20000000000 */
[----:B------:R-:W-:Y:S02]  /*4750*/  @P0 LOP3.LUT R8, R9, 0xffff, RZ, 0xc0, !PT ;  /* 0x0000ffff09080812 */ /* 0x000fe400078ec0ff */
[----:B------:R-:W-:Y:S02]  /*4760*/  @P0 R2UR UR6, R6 ;  /* 0x00000000060602ca */ /* 0x000fe400000e0000 */
[----:B------:R-:W-:Y:S02]  /*4770*/  PRMT R0, RZ, 0x654, R0 ;  /* 0x00000654ff007816 */ /* 0x000fe40000000000 */
[----:B------:R-:W-:Y:S02]  /*4780*/  @P0 R2UR UR5, R8 ;  /* 0x00000000080502ca */ /* 0x000fe400000e0000 */
[----:B------:R2:W-:Y:S03]  /*4790*/  SYNCS.ARRIVE.TRANS64.RED.A1T0 RZ, [R0+URZ], RZ ;  /* 0x000000ff00ff79a7 */ /* 0x0005e600081004ff */
[----:B------:R-:W-:Y:S04]  /*47a0*/  @UP1 UMOV UR29, UR4 ;  /* 0x00000004001d1c82 */ /* 0x000fe80008000000 */
[----:B------:R-:W-:Y:S04]  /*47b0*/  @UP1 UMOV UR14, UR6 ;  /* 0x00000006000e1c82 */ /* 0x000fe80008000000 */
[----:B------:R-:W-:Y:S01]  /*47c0*/  @UP1 UMOV UR13, UR5 ;  /* 0x00000005000d1c82 */ /* 0x000fe20008000000 */
[----:B------:R-:W-:Y:S05]  /*47d0*/  BRA.U !UP0, `(.L_x_88) ;  /* 0x0000000108a47547 */ /* 0x000fea000b800000 */
[----:B------:R-:W-:Y:S02]  /*47e0*/  UIMAD.WIDE.U32 UR16, UR13, UR51, URZ ;  /* 0x000000330d1072a5 */ /* 0x000fe4000f8e00ff */
[----:B------:R-:W-:Y:S02]  /*47f0*/  UIMAD.WIDE.U32 UR18, UR14, UR48, URZ ;  /* 0x000000300e1272a5 */ /* 0x000fe4000f8e00ff */
[----:B------:R-:W-:Y:S02]  /*4800*/  USEL UR4, UR30, UR47, !UP5 ;  /* 0x0000002f1e047287 */ /* 0x000fe4000e800000 */
[----:B------:R-:W-:Y:S02]  /*4810*/  USEL UR7, UR31, UR52, !UP6 ;  /* 0x000000341f077287 */ /* 0x000fe4000f000000 */
[----:B-1----:R-:W-:Y:S02]  /*4820*/  UIMAD.WIDE.U32 UR8, UR4, UR22, URZ ;  /* 0x00000016040872a5 */ /* 0x002fe4000f8e00ff */
[----:B------:R-:W-:Y:S01]  /*4830*/  UIMAD.WIDE.U32 UR10, UR7, UR22, URZ ;  /* 0x00000016070a72a5 */ /* 0x000fe2000f8e00ff */
[----:B------:R-:W-:Y:S02]  /*4840*/  UMOV UR5, UR17 ;  /* 0x0000001100057c82 */ /* 0x000fe40008000000 */
[----:B------:R-:W-:Y:S03]  /*4850*/  USHF.R.U32.HI UR6, URZ, UR54, UR5 ;  /* 0x00000036ff067299 */ /* 0x000fe60008011605 */
[----:B------:R-:W-:Y:S01]  /*4860*/  UMOV UR5, UR19 ;  /* 0x0000001300057c82 */ /* 0x000fe20008000000 */
[----:B------:R-:W-:Y:S02]  /*4870*/  USEL UR6, UR13, UR6, !UP5 ;  /* 0x000000060d067287 */ /* 0x000fe4000e800000 */
[----:B------:R-:W-:Y:S03]  /*4880*/  USHF.R.U32.HI UR12, URZ, UR49, UR5 ;  /* 0x00000031ff0c7299 */ /* 0x000fe60008011605 */
[----:B------:R-:W-:Y:S02]  /*4890*/  UMOV UR5, UR9 ;  /* 0x0000000900057c82 */ /* 0x000fe40008000000 */
[----:B------:R-:W-:Y:S03]  /*48a0*/  @UP4 USHF.R.U32.HI UR4, URZ, UR23, UR5 ;  /* 0x00000017ff044299 */ /* 0x000fe60008011605 */
[----:B------:R-:W-:Y:S01]  /*48b0*/  UMOV UR5, UR11 ;  /* 0x0000000b00057c82 */ /* 0x000fe20008000000 */
[----:B------:R-:W-:Y:S02]  /*48c0*/  UIMAD UR4, UR45, UR4, URZ ;  /* 0x000000042d0472a4 */ /* 0x000fe4000f8e02ff */
[----:B------:R-:W-:Y:S02]  /*48d0*/  @UP4 USHF.R.U32.HI UR7, URZ, UR23, UR5 ;  /* 0x00000017ff074299 */ /* 0x000fe40008011605 */
[----:B------:R-:W-:Y:S02]  /*48e0*/  UIMAD.WIDE.U32 UR10, UR6, UR22, URZ ;  /* 0x00000016060a72a5 */ /* 0x000fe4000f8e00ff */
[----:B------:R-:W-:Y:S02]  /*48f0*/  USEL UR5, UR14, UR12, !UP6 ;  /* 0x0000000c0e057287 */ /* 0x000fe4000f000000 */
[----:B------:R-:W-:Y:S02]  /*4900*/  UIMAD UR8, UR45, UR7, URZ ;  /* 0x000000072d0872a4 */ /* 0x000fe4000f8e02ff */
[----:B------:R-:W-:Y:S03]  /*4910*/  UISETP.GE.AND UP0, UPT, UR6, UR4, UPT ;  /* 0x000000040600728c */ /* 0x000fe6000bf06270 */
[----:B------:R-:W-:Y:S01]  /*4920*/  UMOV UR4, UR11 ;  /* 0x0000000b00047c82 */ /* 0x000fe20008000000 */
[----:B------:R-:W-:Y:S02]  /*4930*/  UISETP.GE.OR UP0, UPT, UR5, UR8, UP0 ;  /* 0x000000080500728c */ /* 0x000fe40008706670 */
[----:B------:R-:W-:Y:S02]  /*4940*/  USHF.R.U32.HI UR4, URZ, UR23, UR4 ;  /* 0x00000017ff047299 */ /* 0x000fe40008011604 */
[----:B------:R-:W-:Y:S02]  /*4950*/  UIMAD.WIDE.U32 UR8, UR5, UR22, URZ ;  /* 0x00000016050872a5 */ /* 0x000fe4000f8e00ff */
[----:B------:R-:W-:Y:S04]  /*4960*/  USEL UR10, UR6, UR4, !UP4 ;  /* 0x00000004060a7287 */ /* 0x000fe8000e000000 */
[----:B------:R-:W-:Y:S01]  /*4970*/  UIADD3 UR11, UPT, UPT, -UR10, URZ, URZ ;  /* 0x000000ff0a0b7290 */ /* 0x000fe2000fffe1ff */
[----:B------:R-:W-:Y:S02]  /*4980*/  @!UP0 UMOV UR4, UR9 ;  /* 0x0000000900048c82 */ /* 0x000fe40008000000 */
[----:B------:R-:W-:Y:S02]  /*4990*/  @!UP0 USHF.R.U32.HI UR4, URZ, UR23, UR4 ;  /* 0x00000017ff048299 */ /* 0x000fe40008011604 */
[----:B------:R-:W-:Y:S02]  /*49a0*/  UIMAD UR8, UR45, UR11, UR6 ;  /* 0x0000000b2d0872a4 */ /* 0x000fe4000f8e0206 */
[----:B------:R-:W-:Y:S04]  /*49b0*/  @!UP0 USEL UR4, UR5, UR4, !UP4 ;  /* 0x0000000405048287 */ /* 0x000fe8000e000000 */
[----:B------:R-:W-:Y:S02]  /*49c0*/  @!UP0 UIMAD UR7, UR7, UR8, UR4 ;  /* 0x00000008070782a4 */ /* 0x000fe4000f8e0204 */
[----:B------:R-:W-:Y:S02]  /*49d0*/  @!UP0 UIADD3 UR9, UPT, UPT, UR10, -UR4, URZ ;  /* 0x800000040a098290 */ /* 0x000fe4000fffe0ff */
[----:B------:R-:W-:Y:S02]  /*49e0*/  UIADD3 UR8, UPT, UPT, -UR6, URZ, URZ ;  /* 0x000000ff06087290 */ /* 0x000fe4000fffe1ff */
[----:B------:R-:W-:Y:S02]  /*49f0*/  UIADD3 UR4, UPT, UPT, -UR5, URZ, URZ ;  /* 0x000000ff05047290 */ /* 0x000fe4000fffe1ff */
[----:B------:R-:W-:Y:S03]  /*4a00*/  @!UP0 UIMAD UR6, UR9, UR45, UR5 ;  /* 0x0000002d090682a4 */ /* 0x000fe6000f8e0205 */
[----:B------:R-:W-:Y:S01]  /*4a10*/  @!UP0 UMOV UR5, UR7 ;  /* 0x0000000700058c82 */ /* 0x000fe20008000000 */
[----:B------:R-:W-:Y:S02]  /*4a20*/  UIMAD UR7, UR15, UR4, UR14 ;  /* 0x000000040f0772a4 */ /* 0x000fe4000f8e020e */
[----:B------:R-:W-:Y:S02]  /*4a30*/  UIMAD UR4, UR50, UR8, UR13 ;  /* 0x00000008320472a4 */ /* 0x000fe4000f8e020d */
[----:B------:R-:W-:Y:S02]  /*4a40*/  UIMAD UR14, UR5, UR15, UR7 ;  /* 0x0000000f050e72a4 */ /* 0x000fe4000f8e0207 */
[----:B------:R-:W-:Y:S11]  /*4a50*/  UIMAD UR13, UR6, UR50, UR4 ;  /* 0x00000032060d72a4 */ /* 0x000ff6000f8e0204 */
[----:B------:R-:W-:Y:S01]  /*4a60*/  @!UPT UIADD3 URZ, UPT, UPT, URZ, URZ, URZ ;  /* 0x000000fffffff290 */ /* 0x000fe2000fffe0ff */
.L_x_88:
[----:B------:R-:W3:Y:S01]  /*4a70*/  @!UP3 LDCU.128 UR8, c[0x0][0xb10] ;  /* 0x00016200ff08b7ac */ /* 0x000ee20008000c00 */
[C---:B----4-:R-:W-:Y:S02]  /*4a80*/  ISETP.NE.U32.AND P1, PT, R4.reuse, RZ, PT ;  /* 0x000000ff0400720c */ /* 0x050fe40003f25070 */
[----:B------:R-:W-:Y:S02]  /*4a90*/  ISETP.NE.U32.AND P0, PT, R4, RZ, PT ;  /* 0x000000ff0400720c */ /* 0x000fe40003f05070 */
[C---:B------:R-:W-:Y:S02]  /*4aa0*/  ISETP.NE.AND.EX P1, PT, R5.reuse, RZ, PT, P1 ;  /* 0x000000ff0500720c */ /* 0x040fe40003f25310 */
[----:B------:R-:W-:Y:S01]  /*4ab0*/  ISETP.NE.AND.EX P0, PT, R5, RZ, PT, P0 ;  /* 0x000000ff0500720c */ /* 0x000fe20003f05300 */
[----:B------:R-:W4:Y:S01]  /*4ac0*/  @!UP3 LDCU UR5, c[0x0][0xb0c] ;  /* 0x00016180ff05b7ac */ /* 0x000f220008000800 */
[----:B------:R-:W-:Y:S01]  /*4ad0*/  SHF.L.U32 R9, R15, 0x1f, RZ ;  /* 0x0000001f0f097819 */ /* 0x000fe200000006ff */
[----:B------:R-:W-:Y:S02]  /*4ae0*/  USHF.L.U32 UR42, UR32, 0x8, URZ ;  /* 0x00000008202a7899 */ /* 0x000fe400080006ff */
[----:B------:R-:W-:Y:S02]  /*4af0*/  USHF.L.U32 UR43, UR20, 0x6, URZ ;  /* 0x00000006142b7899 */ /* 0x000fe400080006ff */
[----:B---3--:R-:W-:Y:S07]  /*4b00*/  UIMAD.WIDE.U32 UR6, UR14, UR8, URZ ;  /* 0x000000080e0672a5 */ /* 0x008fee000f8e00ff */
[----:B------:R-:W-:Y:S01]  /*4b10*/  @!UP3 UMOV UR4, UR7 ;  /* 0x000000070004bc82 */ /* 0x000fe20008000000 */
[----:B----4-:R-:W-:Y:S02]  /*4b20*/  @!UP3 UISETP.NE.AND UP0, UPT, UR5, 0x1, UPT ;  /* 0x000000010500b88c */ /* 0x010fe4000bf05270 */
[----:B------:R-:W-:Y:S02]  /*4b30*/  @!UP3 USHF.R.U32.HI UR4, URZ, UR9, UR4 ;  /* 0x00000009ff04b299 */ /* 0x000fe40008011604 */
[----:B------:R-:W-:Y:S02]  /*4b40*/  UIMAD.WIDE.U32 UR6, UR13, UR11, URZ ;  /* 0x0000000b0d0672a5 */ /* 0x000fe4000f8e00ff */
[----:B------:R-:W-:Y:S02]  /*4b50*/  @!UP3 USEL UR8, UR14, UR4, !UP0 ;  /* 0x000000040e08b287 */ /* 0x000fe4000c000000 */
[----:B------:R-:W-:Y:S03]  /*4b60*/  @!UP3 UISETP.NE.AND UP0, UPT, UR10, 0x1, UPT ;  /* 0x000000010a00b88c */ /* 0x000fe6000bf05270 */
[----:B------:R-:W-:Y:S02]  /*4b70*/  @!UP3 UMOV UR6, UR7 ;  /* 0x000000070006bc82 */ /* 0x000fe40008000000 */
[----:B------:R-:W3:Y:S02]  /*4b80*/  @!UP3 LDCU UR4, c[0x0][0xb20] ;  /* 0x00016400ff04b7ac */ /* 0x000ee40008000800 */
[----:B---3--:R-:W-:Y:S04]  /*4b90*/  @!UP3 USHF.R.U32.HI UR6, URZ, UR4, UR6 ;  /* 0x00000004ff06b299 */ /* 0x008fe80008011606 */
[----:B------:R-:W-:Y:S04]  /*4ba0*/  @!UP3 USEL UR6, UR13, UR6, !UP0 ;  /* 0x000000060d06b287 */ /* 0x000fe8000c000000 */
[----:B------:R-:W-:Y:S02]  /*4bb0*/  @!UP3 UIADD3 UR4, UPT, UPT, -UR8, UR6, URZ ;  /* 0x000000060804b290 */ /* 0x000fe4000fffe1ff */
[----:B------:R-:W-:Y:S02]  /*4bc0*/  @!UP3 UIADD3 UR6, UPT, UPT, UR8, -UR6, URZ ;  /* 0x800000060806b290 */ /* 0x000fe4000fffe0ff */
[----:B------:R-:W-:Y:S02]  /*4bd0*/  @!UP3 UIMAD UR14, UR4, UR5, UR14 ;  /* 0x00000005040eb2a4 */ /* 0x000fe4000f8e020e */
[----:B------:R-:W-:Y:S01]  /*4be0*/  @!UP3 UIMAD UR13, UR6, UR10, UR13 ;  /* 0x0000000a060db2a4 */ /* 0x000fe2000f8e020d */
[----:B------:R-:W-:Y:S11]  /*4bf0*/  BRA.U UP2, `(.L_x_89) ;  /* 0x0000000102107547 */ /* 0x000ff6000b800000 */
[----:B--2---:R-:W-:Y:S04]  /*4c00*/  MOV R0, UR53 ;  /* 0x0000003500007c02 */ /* 0x004fe80008000f00 */
[----:B------:R-:W-:Y:S04]  /*4c10*/  SHF.L.U32 R11, R0, 0x1f, RZ ;  /* 0x0000001f000b7819 */ /* 0x000fe800000006ff */
[----:B------:R-:W2:Y:S02]  /*4c20*/  SYNCS.PHASECHK.TRANS64.TRYWAIT P2, [UR21+0x98], R11 ;  /* 0x0000980bff0075a7 */ /* 0x000ea40008041115 */
[----:B--2---:R-:W-:Y:S05]  /*4c30*/  @!P2 BRA `(.L_x_90) ;  /* 0x0000005800b4a947 */ /* 0x004fea0003800000 */
.L_x_89:
[----:B------:R-:W-:Y:S05]  /*4c40*/  @!P1 BRA `(.L_x_91) ;  /* 0x0000000000309947 */ /* 0x000fea0003800000 */
[----:B------:R-:W-:Y:S01]  /*4c50*/  ISETP.NE.U32.AND P1, PT, R2, RZ, PT ;  /* 0x000000ff0200720c */ /* 0x000fe20003f25070 */
[----:B------:R-:W3:Y:S01]  /*4c60*/  LDCU.64 UR4, c[0x0][0x358] ;  /* 0x00006b00ff0477ac */ /* 0x000ee20008000a00 */
[----:B------:R-:W-:Y:S02]  /*4c70*/  IMAD.MOV.U32 R86, RZ, RZ, 0x1 ;  /* 0x00000001ff567424 */ /* 0x000fe400078e00ff */
[----:B------:R-:W-:Y:S11]  /*4c80*/  ISETP.NE.AND.EX P1, PT, R3, RZ, PT, P1 ;  /* 0x000000ff0300720c */ /* 0x000ff60003f25310 */
[----:B------:R-:W-:Y:S02]  /*4c90*/  @!UPT UIADD3 URZ, UPT, UPT, URZ, URZ, URZ ;  /* 0x000000fffffff290 */ /* 0x000fe4000fffe0ff */
[----:B--2---:R-:W2:Y:S01]  /*4ca0*/  @P1 LDC.64 R10, c[0x0][0x888] ;  /* 0x00022200ff0a1b82 */ /* 0x004ea20000000a00 */
[----:B------:R-:W-:Y:S04]  /*4cb0*/  @P1 IMAD R0, R4, UR36, RZ ;  /* 0x0000002404001c24 */ /* 0x000fe8000f8e02ff */
[----:B--2---:R-:W-:Y:S04]  /*4cc0*/  @P1 IMAD.WIDE R10, R0, 0x4, R10 ;  /* 0x00000004000a1825 */ /* 0x004fe800078e020a */
[----:B------:R-:W-:Y:S01]  /*4cd0*/  HFMA2 R0, -RZ, RZ, 0, 5.9604644775390625e-08 ;  /* 0x00000001ff007431 */ /* 0x000fe200000001ff */
[----:B---3-5:R3:W5:Y:S04]  /*4ce0*/  @P1 LDG.E R41, desc[UR4][R10.64] ;  /* 0x000000040a291981 */ /* 0x028768000c1e1900 */
[----:B------:R-:W-:Y:S01]  /*4cf0*/  @!P1 PRMT R86, R0, 0x7610, R86 ;  /* 0x0000761000569816 */ /* 0x000fe20000000056 */
[----:B---3--:R-:W4:Y:S06]  /*4d00*/  @!P1 LDC R41, c[0x0][0x880] ;  /* 0x00022000ff299b82 */ /* 0x008f2c0000000800 */
.L_x_91:
[----:B----45:R-:W-:Y:S01]  /*4d10*/  @!P0 FSETP.EQ.AND P1, PT, R41, RZ, PT ;  /* 0x000000ff2900820b */ /* 0x030fe20003f22000 */
[----:B------:R-:W-:Y:S01]  /*4d20*/  @!UPT UIADD3 URZ, UPT, UPT, URZ, URZ, URZ ;  /* 0x000000fffffff290 */ /* 0x000fe2000fffe0ff */
[----:B------:R-:W-:Y:S11]  /*4d30*/  @!P0 BRA `(.L_x_92) ;  /* 0x0000000000188947 */ /* 0x000ff60003800000 */
[----:B------:R-:W-:Y:S02]  /*4d40*/  LOP3.LUT P0, RZ, R86, 0xff, RZ, 0xc0, !PT ;  /* 0x000000ff56ff7812 */ /* 0x000fe4000780c0ff */
[----:B------:R-:W-:Y:S04]  /*4d50*/  ISETP.NE.U32.AND P1, PT, R2, RZ, PT ;  /* 0x000000ff0200720c */ /* 0x000fe80003f25070 */
[----:B------:R-:W-:Y:S04]  /*4d60*/  ISETP.NE.AND.EX P1, PT, R3, RZ, PT, P1 ;  /* 0x000000ff0300720c */ /* 0x000fe80003f25310 */
[----:B------:R-:W-:Y:S03]  /*4d70*/  PLOP3.LUT P1, PT, P1, PT, PT, 0x8, 0x80 ;  /* 0x000000000080781c */ /* 0x000fe60000f2e170 */
[----:B------:R-:W-:Y:S11]  /*4d80*/  @P0 FSETP.EQ.AND P1, PT, R41, RZ, PT ;  /* 0x000000ff2900020b */ /* 0x000ff60003f22000 */
[----:B------:R-:W-:Y:S02]  /*4d90*/  @!UPT UIADD3 URZ, UPT, UPT, URZ, URZ, URZ ;  /* 0x000000fffffff290 */ /* 0x000fe4000fffe0ff */
.L_x_92:
[----:B------:R-:W3:Y:S01]  /*4da0*/  SYNCS.PHASECHK.TRANS64.TRYWAIT P2, [UR21+0x70], R9 ;  /* 0x00007009ff0075a7 */ /* 0x000ee20008041115 */
[----:B------:R-:W-:Y:S04]  /*4db0*/  ELECT P0, URZ, PT ;  /* 0x0000000000ff782f */ /* 0x000fe80003800000 */
[----:B------:R-:W-:Y:S11]  /*4dc0*/  PLOP3.LUT P1, PT, P1, P0, PT, 0xf2, 0x2f ;  /* 0x00000000002f781c */ /* 0x000ff60000f21e72 */
[----:B------:R-:W-:Y:S02]  /*4dd0*/  @!UPT UIADD3 URZ, UPT, UPT, URZ, URZ, URZ ;  /* 0x000000fffffff290 */ /* 0x000fe4000fffe0ff */
[----:B------:R-:W-:Y:S05]  /*4de0*/  @!P1 IADD3 R8, P0, PT, R16, 0x580, RZ ;  /* 0x0000058010089810 */ /* 0x000fea0007f1e0ff */
[----:B------:R-:W-:Y:S01]  /*4df0*/  @!P1 IMAD.X R6, RZ, RZ, R17, P0 ;  /* 0x000000ffff069224 */ /* 0x000fe200000e0611 */
[----:B---3--:R-:W-:Y:S07]  /*4e00*/  @!P2 BRA `(.L_x_93) ;  /* 0x000000580058a947 */ /* 0x008fee0003800000 */
.L_x_179:
[----:B------:R-:W-:Y:S01]  /*4e10*/  @!P1 R2UR UR5, R8 ;  /* 0x00000000080592ca */ /* 0x000fe200000e0000 */
[----:B------:R-:W-:Y:S01]  /*4e20*/  VOTEU.ALL UP0, P1 ;  /* 0x0000000000ff7886 */ /* 0x000fe20000800000 */
[----:B------:R-:W-:Y:S01]  /*4e30*/  @!P1 R2UR UR4, R6 ;  /* 0x00000000060492ca */ /* 0x000fe200000e0000 */
[----:B------:R-:W-:Y:S01]  /*4e40*/  UMOV UR6, 0x0 ;  /* 0x0000000000067882 */ /* 0x000fe20000000000 */
[----:B------:R-:W-:Y:S01]  /*4e50*/  UMOV UR7, 0x10000000 ;  /* 0x1000000000077882 */ /* 0x000fe20000000000 */
[----:B------:R-:W-:Y:S01]  /*4e60*/  UMOV UR44, UR36 ;  /* 0x00000024002c7c82 */ /* 0x000fe20008000000 */
[----:B------:R-:W-:Y:S01]  /*4e70*/  @!UP0 UIADD3 UR40, UPT, UPT, UR21, 0x200, URZ ;  /* 0x0000020015288890 */ /* 0x000fe2000fffe0ff */
[----:B--2---:R-:W-:Y:S01]  /*4e80*/  @!P1 IMAD.MOV.U32 R0, RZ, RZ, 0x1000 ;  /* 0x00001000ff009424 */ /* 0x004fe200078e00ff */
[----:B------:R-:W-:Y:S01]  /*4e90*/  @!UP0 UIADD3 UR10, UPT, UPT, UR42, 0x80, URZ ;  /* 0x000000802a0a8890 */ /* 0x000fe2000fffe0ff */
[----:B------:R-:W-:Y:S01]  /*4ea0*/  @!P1 IADD3 R8, P0, PT, R16, 0x580, RZ ;  /* 0x0000058010089810 */ /* 0x000fe20007f1e0ff */
[----:B------:R-:W-:Y:S01]  /*4eb0*/  @!UP0 UIADD3 UR8, UPT, UPT, UR21, 0xa00, URZ ;  /* 0x00000a0015088890 */ /* 0x000fe2000fffe0ff */
[----:B------:R-:W-:Y:S02]  /*4ec0*/  VOTEU.ALL UP0, P1 ;  /* 0x0000000000ff7886 */ /* 0x000fe40000800000 */
[----:B------:R-:W-:Y:S01]  /*4ed0*/  IMAD.U32 R10, RZ, RZ, UR5 ;  /* 0x00000005ff0a7e24 */ /* 0x000fe2000f8e00ff */
[----:B------:R-:W-:Y:S01]  /*4ee0*/  UMOV UR9, UR41 ;  /* 0x0000002900097c82 */ /* 0x000fe20008000000 */
[----:B------:R-:W-:Y:S01]  /*4ef0*/  IMAD.U32 R11, RZ, RZ, UR4 ;  /* 0x00000004ff0b7e24 */ /* 0x000fe2000f8e00ff */
[----:B------:R-:W-:Y:S01]  /*4f00*/  UMOV UR11, UR43 ;  /* 0x0000002b000b7c82 */ /* 0x000fe20008000000 */
[----:B------:R-:W-:Y:S01]  /*4f10*/  UMOV UR12, UR36 ;  /* 0x00000024000c7c82 */ /* 0x000fe20008000000 */
[----:B------:R-:W-:Y:S01]  /*4f20*/  @!P1 R2UR UR4, R10 ;  /* 0x000000000a0492ca */ /* 0x000fe200000e0000 */
[----:B------:R-:W-:Y:S01]  /*4f30*/  @!P1 IMAD.X R6, RZ, RZ, R17, P0 ;  /* 0x000000ffff069224 */ /* 0x000fe200000e0611 */
[----:B------:R-:W-:Y:S11]  /*4f40*/  @!P1 R2UR UR5, R11 ;  /* 0x000000000b0592ca */ /* 0x000ff600000e0000 */
[----:B------:R-:W-:Y:S02]  /*4f50*/  @!UPT UIADD3 URZ, UPT, UPT, URZ, URZ, URZ ;  /* 0x000000fffffff290 */ /* 0x000fe4000fffe0ff */
[----:B------:R2:W-:Y:S01]  /*4f60*/  @!UP0 UTMALDG.3D [UR40], [UR4], desc[UR6] ;  /* 0x00000628040085b4 */ /* 0x0005e20008011000 */
[----:B------:R-:W-:Y:S05]  /*4f70*/  VOTEU.ALL UP0, P1 ;  /* 0x0000000000ff7886 */ /* 0x000fea0000800000 */
[----:B------:R2:W-:Y:S01]  /*4f80*/  @!UP0 UTMALDG.3D [UR8], [UR4], desc[UR6] ;  /* 0x00000608040085b4 */ /* 0x0005e20008011000 */
[----:B------:R2:W-:Y:S01]  /*4f90*/  @!P1 SYNCS.ARRIVE.TRANS64.RED.A0TR RZ, [UR21+0x50], R0 ;  /* 0x00005000ffff99a7 */ /* 0x0005e20008300415 */
[----:B------:R-:W-:Y:S01]  /*4fa0*/  SYNCS.ARRIVE.TRANS64.RED.A1T0 RZ, [UR46], RZ ;  /* 0x000000ffffff79a7 */ /* 0x000fe2000810042e */
[----:B------:R-:W3:Y:S02]  /*4fb0*/  SYNCS.PHASECHK.TRANS64.TRYWAIT P2, [UR21+0x78], R9 ;  /* 0x00007809ff0075a7 */ /* 0x000ee40008041115 */
[----:B--23--:R-:W-:Y:S05]  /*4fc0*/  @!P2 BRA `(.L_x_94) ;  /* 0x000000580000a947 */ /* 0x00cfea0003800000 */
.L_x_181:
        /* <DEDUP_REMOVED lines=10> */
[----:B------:R-:W-:Y:S02]  /*5070*/  @!UP0 UIADD3 UR10, UPT, UPT, UR42, 0xa0, URZ ;  /* 0x000000a02a0a8890 */ /* 0x000fe4000fffe0ff */
[----:B------:R-:W-:Y:S01]  /*5080*/  @!UP0 UIADD3 UR8, UPT, UPT, UR21, 0x1a00, URZ ;  /* 0x00001a0015088890 */ /* 0x000fe2000fffe0ff */
[----:B------:R-:W-:Y:S01]  /*5090*/  IMAD.U32 R10, RZ, RZ, UR5 ;  /* 0x00000005ff0a7e24 */ /* 0x000fe2000f8e00ff */
[----:B------:R-:W-:Y:S01]  /*50a0*/  VOTEU.ALL UP0, P1 ;  /* 0x0000000000ff7886 */ /* 0x000fe20000800000 */
[----:B------:R-:W-:Y:S01]  /*50b0*/  IMAD.U32 R11, RZ, RZ, UR4 ;  /* 0x00000004ff0b7e24 */ /* 0x000fe2000f8e00ff */
[----:B------:R-:W-:Y:S01]  /*50c0*/  UMOV UR9, UR33 ;  /* 0x0000002100097c82 */ /* 0x000fe20008000000 */
[----:B------:R-:W-:Y:S01]  /*50d0*/  UMOV UR11, UR43 ;  /* 0x0000002b000b7c82 */ /* 0x000fe20008000000 */
[----:B------:R-:W-:Y:S01]  /*50e0*/  @!P1 R2UR UR4, R10 ;  /* 0x000000000a0492ca */ /* 0x000fe200000e0000 */
[----:B------:R-:W-:Y:S01]  /*50f0*/  UMOV UR12, UR36 ;  /* 0x00000024000c7c82 */ /* 0x000fe20008000000 */
[----:B------:R-:W-:Y:S01]  /*5100*/  @!P1 R2UR UR5, R11 ;  /* 0x000000000b0592ca */ /* 0x000fe200000e0000 */
[----:B------:R-:W-:Y:S11]  /*5110*/  @!P1 IMAD.X R6, RZ, RZ, R17, P0 ;  /* 0x000000ffff069224 */ /* 0x000ff600000e0611 */
[----:B------:R-:W-:Y:S01]  /*5120*/  @!UPT UIADD3 URZ, UPT, UPT, URZ, URZ, URZ ;  /* 0x000000fffffff290 */ /* 0x000fe2000fffe0ff */
[----:B------:R2:W-:Y:S01]  /*5130*/  @!UP0 UTMALDG.3D [UR32], [UR4], desc[UR6] ;  /* 0x00000620040085b4 */ /* 0x0005e20008011000 */
[----:B------:R-:W-:Y:S05]  /*5140*/  VOTEU.ALL UP0, P1 ;  /* 0x0000000000ff7886 */ /* 0x000fea0000800000 */
[----:B------:R2:W-:Y:S01]  /*5150*/  @!UP0 UTMALDG.3D [UR8], [UR4], desc[UR6] ;  /* 0x00000608040085b4 */ /* 0x0005e20008011000 */
[----:B------:R2:W-:Y:S01]  /*5160*/  @!P1 SYNCS.ARRIVE.TRANS64.RED.A0TR RZ, [UR21+0x58], R0 ;  /* 0x00005800ffff99a7 */ /* 0x0005e20008300415 */
[----:B------:R-:W-:Y:S01]  /*5170*/  SYNCS.ARRIVE.TRANS64.RED.A1T0 RZ, [UR39], RZ ;  /* 0x000000ffffff79a7 */ /* 0x000fe20008100427 */
[----:B------:R-:W3:Y:S02]  /*5180*/  SYNCS.PHASECHK.TRANS64.TRYWAIT P2, [UR21+0x80], R9 ;  /* 0x00008009ff0075a7 */ /* 0x000ee40008041115 */
[----:B--23--:R-:W-:Y:S05]  /*5190*/  @!P2 BRA `(.L_x_95) ;  /* 0x0000005400a4a947 */ /* 0x00cfea0003800000 */
.L_x_183:
        /* <DEDUP_REMOVED lines=9> */
[----:B------:R-:W-:Y:S01]  /*5230*/  VIADD R14, R14, 0x1 ;  /* 0x000000010e0e7836 */ /* 0x000fe20000000000 */
        /* <DEDUP_REMOVED lines=10> */
[----:B------:R-:W-:Y:S11]  /*52e0*/  UMOV UR12, UR36 ;  /* 0x00000024000c7c82 */ /* 0x000ff60008000000 */
        /* <DEDUP_REMOVED lines=8> */
.L_x_185:
[----:B------:R-:W-:Y:S01]  /*5370*/  UIADD3 UR32, UPT, UPT, UR13, UR59, URZ ;  /* 0x0000003b0d207290 */ /* 0x000fe2000fffe0ff */
[----:B------:R-:W-:Y:S01]  /*5380*/  @!P1 IADD3 R6, P0, PT, R16, 0x580, RZ ;  /* 0x0000058010069810 */ /* 0x000fe20007f1e0ff */
[----:B------:R-:W-:Y:S01]  /*5390*/  UPLOP3.LUT UP2, UPT, UPT, UPT, UPT, 0x80, 0x8 ;  /* 0x000000000008789c */ /* 0x000fe20003f4f070 */
[----:B------:R-:W-:Y:S01]  /*53a0*/  R2UR UR24, R88 ;  /* 0x00000000581872ca */ /* 0x000fe200000e0000 */
[----:B------:R-:W-:Y:S01]  /*53b0*/  VOTEU.ALL UP0, P1 ;  /* 0x0000000000ff7886 */ /* 0x000fe20000800000 */
[----:B------:R-:W-:Y:S01]  /*53c0*/  @!P1 R2UR UR5, R6 ;  /* 0x00000000060592ca */ /* 0x000fe200000e0000 */
[----:B--2---:R-:W-:Y:S01]  /*53d0*/  @!P1 IMAD.X R0, RZ, RZ, R17, P0 ;  /* 0x000000ffff009224 */ /* 0x004fe200000e0611 */
[----:B------:R-:W-:Y:S01]  /*53e0*/  UMOV UR6, 0x0 ;  /* 0x0000000000067882 */ /* 0x000fe20000000000 */
[----:B------:R-:W-:Y:S01]  /*53f0*/  UMOV UR7, 0x10000000 ;  /* 0x1000000000077882 */ /* 0x000fe20000000000 */
[----:B------:R-:W-:Y:S01]  /*5400*/  @!UP0 UIADD3 UR18, UPT, UPT, UR42, 0x60, URZ ;  /* 0x000000602a128890 */ /* 0x000fe2000fffe0ff */
[----:B------:R-:W-:Y:S01]  /*5410*/  ISETP.NE.AND P0, PT, R14, 0x2, PT ;  /* 0x000000020e00780c */ /* 0x000fe20003f05270 */
[----:B------:R-:W-:Y:S01]  /*5420*/  @!UP0 UIADD3 UR16, UPT, UPT, UR21, 0x3200, URZ ;  /* 0x0000320015108890 */ /* 0x000fe2000fffe0ff */
[----:B------:R-:W-:Y:S01]  /*5430*/  @!P1 R2UR UR4, R0 ;  /* 0x00000000000492ca */ /* 0x000fe200000e0000 */
[----:B------:R-:W-:Y:S01]  /*5440*/  @!UP0 UIADD3 UR17, UPT, UPT, UR21, 0x68, URZ ;  /* 0x0000006815118890 */ /* 0x000fe2000fffe0ff */
[----:B------:R-:W-:Y:S01]  /*5450*/  SEL R0, RZ, 0x1, P0 ;  /* 0x00000001ff007807 */ /* 0x000fe20000000000 */
[----:B------:R-:W-:Y:S01]  /*5460*/  @!UP0 UIADD3 UR10, UPT, UPT, UR42, 0xe0, URZ ;  /* 0x000000e02a0a8890 */ /* 0x000fe2000fffe0ff */
[----:B------:R-:W-:Y:S01]  /*5470*/  LOP3.LUT R15, R15, 0x1, RZ, 0x3c, !PT ;  /* 0x000000010f0f7812 */ /* 0x000fe200078e3cff */
[----:B------:R-:W-:Y:S01]  /*5480*/  @!UP0 UIADD3 UR8, UPT, UPT, UR21, 0x3a00, URZ ;  /* 0x00003a0015088890 */ /* 0x000fe2000fffe0ff */
[----:B------:R-:W-:Y:S01]  /*5490*/  IMAD.U32 R8, RZ, RZ, UR5 ;  /* 0x00000005ff087e24 */ /* 0x000fe2000f8e00ff */
[----:B------:R-:W-:Y:S01]  /*54a0*/  VOTEU.ALL UP0, P1 ;  /* 0x0000000000ff7886 */ /* 0x000fe20000800000 */
[----:B------:R-:W-:Y:S01]  /*54b0*/  UMOV UR19, UR43 ;  /* 0x0000002b00137c82 */ /* 0x000fe20008000000 */
[----:B------:R-:W-:Y:S01]  /*54c0*/  UMOV UR20, UR36 ;  /* 0x0000002400147c82 */ /* 0x000fe20008000000 */
[----:B------:R-:W-:Y:S01]  /*54d0*/  UMOV UR11, UR43 ;  /* 0x0000002b000b7c82 */ /* 0x000fe20008000000 */
[----:B------:R-:W-:Y:S01]  /*54e0*/  UMOV UR12, UR36 ;  /* 0x00000024000c7c82 */ /* 0x000fe20008000000 */
[----:B------:R-:W-:Y:S01]  /*54f0*/  UMOV UR9, UR17 ;  /* 0x0000001100097c82 */ /* 0x000fe20008000000 */
[----:B------:R-:W-:Y:S01]  /*5500*/  IMAD.U32 R9, RZ, RZ, UR4 ;  /* 0x00000004ff097e24 */ /* 0x000fe2000f8e00ff */
[----:B------:R-:W-:Y:S01]  /*5510*/  @!P1 R2UR UR4, R8 ;  /* 0x00000000080492ca */ /* 0x000fe200000e0000 */
[----:B------:R-:W-:Y:S01]  /*5520*/  UMOV UR36, UR29 ;  /* 0x0000001d00247c82 */ /* 0x000fe20008000000 */
[----:B------:R-:W-:Y:S02]  /*5530*/  LOP3.LUT R13, R13, R0, RZ, 0x3c, !PT ;  /* 0x000000000d0d7212 */ /* 0x000fe400078e3cff */
[----:B------:R-:W-:Y:S02]  /*5540*/  @!P1 R2UR UR5, R9 ;  /* 0x00000000090592ca */ /* 0x000fe400000e0000 */
[----:B------:R-:W-:Y:S11]  /*5550*/  SEL R14, R14, RZ, P0 ;  /* 0x000000ff0e0e7207 */ /* 0x000ff60000000000 */
[----:B------:R2:W-:Y:S01]  /*5560*/  @!UP0 UTMALDG.3D [UR16], [UR4], desc[UR6] ;  /* 0x00000610040085b4 */ /* 0x0005e20008011000 */
[----:B------:R-:W-:Y:S05]  /*5570*/  VOTEU.ALL UP0, P1 ;  /* 0x0000000000ff7886 */ /* 0x000fea0000800000 */
[----:B------:R3:W-:Y:S01]  /*5580*/  @!UP0 UTMALDG.3D [UR8], [UR4], desc[UR6] ;  /* 0x00000608040085b4 */ /* 0x0007e20008011000 */
[----:B------:R3:W-:Y:S01]  /*5590*/  @!P1 SYNCS.ARRIVE.TRANS64.RED.A0TR RZ, [UR21+0x68], R7 ;  /* 0x00006807ffff99a7 */ /* 0x0007e20008300415 */
[----:B------:R-:W-:Y:S01]  /*55a0*/  SYNCS.ARRIVE.TRANS64.RED.A1T0 RZ, [UR37], RZ ;  /* 0x000000ffffff79a7 */ /* 0x000fe20008100425 */
[----:B--2---:R-:W-:Y:S01]  /*55b0*/  UIADD3 UR20, UPT, UPT, UR14, UR24, URZ ;  /* 0x000000180e147290 */ /* 0x004fe2000fffe0ff */
[----:B------:R-:W-:Y:S11]  /*55c0*/  BRA.U UP1, `(.L_x_97) ;  /* 0xfffffff101087547 */ /* 0x000ff6000b83ffff */
[----:B------:R-:W-:-:S04]  /*55d0*/  SHF.L.U32 R3, R15, 0x1f, RZ ;  /* 0x0000001f0f037819 */ /* 0x000fc800000006ff */
[----:B------:R-:W2:Y:S02]  /*55e0*/  SYNCS.PHASECHK.TRANS64.TRYWAIT P0, [UR21+0x70], R3 ;  /* 0x00007003ff0075a7 */ /* 0x000ea40008001115 */
[----:B--2---:R-:W-:Y:S05]  /*55f0*/  @!P0 BRA `(.L_x_98) ;  /* 0x0000005000bc8947 */ /* 0x004fea0003800000 */
.L_x_187:
[----:B------:R-:W4:Y:S02]  /*5600*/  SYNCS.PHASECHK.TRANS64.TRYWAIT P0, [UR21+0x78], R3 ;  /* 0x00007803ff0075a7 */ /* 0x000f240008001115 */
[----:B----4-:R-:W-:Y:S05]  /*5610*/  @!P0 BRA `(.L_x_99) ;  /* 0x0000005000cc8947 */ /* 0x010fea0003800000 */
.L_x_189:
[----:B------:R-:W4:Y:S02]  /*5620*/  SYNCS.PHASECHK.TRANS64.TRYWAIT P0, [UR21+0x80], R3 ;  /* 0x00008003ff0075a7 */ /* 0x000f240008001115 */
[----:B----4-:R-:W-:Y:S05]  /*5630*/  @!P0 BRA `(.L_x_100) ;  /* 0x0000005000dc8947 */ /* 0x010fea0003800000 */
.L_x_191:
[----:B--2---:R-:W-:-:S07]  /*5640*/  MOV R0, UR21 ;  /* 0x0000001500007c02 */ /* 0x004fce0008000f00 */
.L_x_101:
[----:B--2---:R-:W-:-:S04]  /*5650*/  SHF.L.U32 R3, R15, 0x1f, RZ ;  /* 0x0000001f0f037819 */ /* 0x004fc800000006ff */
[----:B------:R2:W4:Y:S03]  /*5660*/  SYNCS.PHASECHK.TRANS64.TRYWAIT P0, [R0+URZ+0x88], R3 ;  /* 0x00008803000075a7 */ /* 0x00052600080011ff */
[----:B----4-:R-:W-:Y:S05]  /*5670*/  @!P0 NANOSLEEP.SYNCS 0x989680 ;  /* 0x009896800000895d */ /* 0x010fea0003900000 */
[----:B------:R-:W4:Y:S02]  /*5680*/  @!P0 SYNCS.PHASECHK.TRANS64 P0, [R0+URZ+0x88], R3 ;  /* 0x00008803000085a7 */ /* 0x000f2400080010ff */
[----:B-1-34-:R-:W-:Y:S05]  /*5690*/  @P0 EXIT ;  /* 0x000000000000094d */ /* 0x01afea0003800000 */
[----:B------:R-:W-:Y:S05]  /*56a0*/  BRA `(.L_x_101) ;  /* 0xfffffffc00e87947 */ /* 0x000fea000383ffff */
.L_x_86:
[----:B------:R-:W-:-:S06]  /*56b0*/  UISETP.GE.AND UP0, UPT, UR13, 0x4, UPT ;  /* 0x000000040d00788c */ /* 0x000fcc000bf06270 */
[----:B------:R-:W-:-:S13]  /*56c0*/  PLOP3.LUT P0, PT, PT, PT, UP0, 0x80, 0x8 ;  /* 0x000000000008781c */ /* 0x000fda0003f0f008 */
[----:B------:R-:W-:Y:S05]  /*56d0*/  @!P0 EXIT ;  /* 0x000000000000894d */ /* 0x000fea0003800000 */
[----:B------:R-:W-:Y:S01]  /*56e0*/  BAR.SYNC.DEFER_BLOCKING 0x6, 0xa0 ;  /* 0x0182800000007b1d */ /* 0x000fe20000010000 */
[----:B------:R-:W-:Y:S01]  /*56f0*/  IMAD.SHL.U32 R4, R87, 0x200000, RZ ;  /* 0x0020000057047824 */ /* 0x000fe200078e00ff */
[----:B------:R-:W-:Y:S01]  /*5700*/  CS2R R94, SRZ ;  /* 0x00000000005e7805 */ /* 0x000fe2000001ff00 */
[C---:B------:R-:W-:Y:S01]  /*5710*/  IMAD.SHL.U32 R85, R97.reuse, 0x20, RZ ;  /* 0x0000002061557824 */ /* 0x040fe200078e00ff */
[----:B------:R-:W-:Y:S01]  /*5720*/  CS2R R92, SRZ ;  /* 0x00000000005c7805 */ /* 0x000fe2000001ff00 */
[C---:B------:R-:W-:Y:S01]  /*5730*/  IMAD.U32 R37, R97.reuse, 0x10000, RZ ;  /* 0x0001000061257824 */ /* 0x040fe200078e00ff */
[----:B------:R-:W-:Y:S02]  /*5740*/  UMOV UR43, 0x400 ;  /* 0x00000400002b7882 */ /* 0x000fe40000000000 */
[----:B------:R-:W1:Y:S01]  /*5750*/  LDC.64 R82, c[0x0][0x8b0] ;  /* 0x00022c00ff527b82 */ /* 0x000e620000000a00 */
[----:B------:R-:W-:Y:S01]  /*5760*/  ULEA UR43, UR58, UR43, 0x18 ;  /* 0x0000002b3a2b7291 */ /* 0x000fe2000f8ec0ff */
[----:B------:R-:W-:Y:S01]  /*5770*/  IMAD.SHL.U32 R5, R97, 0x4, RZ ;  /* 0x0000000461057824 */ /* 0x000fe200078e00ff */
[----:B------:R-:W-:Y:S01]  /*5780*/  LOP3.LUT R4, R4, 0x200000, RZ, 0xc0, !PT ;  /* 0x0020000004047812 */ /* 0x000fe200078ec0ff */
[----:B------:R-:W-:Y:S01]  /*5790*/  IMAD.SHL.U32 R7, R87, 0x400, RZ ;  /* 0x0000040057077824 */ /* 0x000fe200078e00ff */
[C---:B------:R-:W-:Y:S01]  /*57a0*/  LOP3.LUT R6, R85.reuse, 0x80, RZ, 0xc0, !PT ;  /* 0x0000008055067812 */ /* 0x040fe200078ec0ff */
[----:B------:R-:W-:Y:S01]  /*57b0*/  UIADD3 UR4, UPT, UPT, UR43, 0x4200, URZ ;  /* 0x000042002b047890 */ /* 0x000fe2000fffe0ff */
[C---:B------:R-:W-:Y:S01]  /*57c0*/  LOP3.LUT R84, R85.reuse, 0xb60, RZ, 0xc0, !PT ;  /* 0x00000b6055547812 */ /* 0x040fe200078ec0ff */
[----:B------:R-:W2:Y:S01]  /*57d0*/  LDC.64 R80, c[0x0][0x8a8] ;  /* 0x00022a00ff507b82 */ /* 0x000ea20000000a00 */
[----:B------:R-:W-:Y:S01]  /*57e0*/  UIADD3 UR5, UPT, UPT, UR43, 0x200, URZ ;  /* 0x000002002b057890 */ /* 0x000fe2000fffe0ff */
[----:B------:R-:W-:Y:S01]  /*57f0*/  LOP3.LUT R37, R4, 0x400000, R37, 0xf8, !PT ;  /* 0x0040000004257812 */ /* 0x000fe200078ef825 */
[----:B------:R-:W-:Y:S01]  /*5800*/  IMAD.MOV.U32 R36, RZ, RZ, RZ ;  /* 0x000000ffff247224 */ /* 0x000fe200078e00ff */
[----:B------:R-:W-:Y:S01]  /*5810*/  LOP3.LUT R5, R6, 0x10, R5, 0xf8, !PT ;  /* 0x0000001006057812 */ /* 0x000fe200078ef805 */
[----:B------:R-:W-:Y:S01]  /*5820*/  IMAD.MOV.U32 R91, RZ, RZ, RZ ;  /* 0x000000ffff5b7224 */ /* 0x000fe200078e00ff */
[----:B------:R-:W-:Y:S01]  /*5830*/  LOP3.LUT R84, R84, 0x400, R7, 0xf8, !PT ;  /* 0x0000040054547812 */ /* 0x000fe200078ef807 */
[----:B------:R-:W-:Y:S01]  /*5840*/  IMAD.U32 R98, RZ, RZ, UR5 ;  /* 0x00000005ff627e24 */ /* 0x000fe2000f8e00ff */
[----:B------:R-:W-:Y:S01]  /*5850*/  LOP3.LUT P0, RZ, R85, 0x80, RZ, 0xc0, !PT ;  /* 0x0000008055ff7812 */ /* 0x000fe2000780c0ff */
[----:B------:R-:W3:Y:S01]  /*5860*/  LDS R0, [UR43+0x150] ;  /* 0x0001502bff007984 */ /* 0x000ee20008000800 */
[----:B------:R-:W-:Y:S01]  /*5870*/  LOP3.LUT R84, R84, R5, RZ, 0xfc, !PT ;  /* 0x0000000554547212 */ /* 0x000fe200078efcff */
[----:B------:R-:W-:Y:S01]  /*5880*/  IMAD.U32 R96, RZ, RZ, UR4 ;  /* 0x00000004ff607e24 */ /* 0x000fe2000f8e00ff */
[----:B------:R-:W-:Y:S01]  /*5890*/  P2R R4, PR, RZ, 0x1 ;  /* 0x00000001ff047803 */ /* 0x000fe20000000000 */
[----:B------:R-:W4:Y:S01]  /*58a0*/  LDCU UR57, c[0x0][0x370] ;  /* 0x00006e00ff3977ac */ /* 0x000f220008000800 */
[----:B------:R-:W-:Y:S01]  /*58b0*/  LOP3.LUT R97, R97, 0x60, RZ, 0xc0, !PT ;  /* 0x0000006061617812 */ /* 0x000fe200078ec0ff */
[----:B------:R-:W1:Y:S01]  /*58c0*/  LDCU.64 UR62, c[0x0][0x348] ;  /* 0x00006900ff3e77ac */ /* 0x000e620008000a00 */
[----:B------:R-:W1:Y:S01]  /*58d0*/  LDCU UR42, c[0x0][0xb0c] ;  /* 0x00016180ff2a77ac */ /* 0x000e620008000800 */
[----:B------:R-:W1:Y:S01]  /*58e0*/  LDCU UR39, c[0x0][0xb30] ;  /* 0x00016600ff2777ac */ /* 0x000e620008000800 */
[----:B------:R-:W1:Y:S01]  /*58f0*/  LDCU.64 UR46, c[0x0][0x888] ;  /* 0x00011100ff2e77ac */ /* 0x000e620008000a00 */
[----:B------:R-:W1:Y:S01]  /*5900*/  LDCU.64 UR40, c[0x0][0xb28] ;  /* 0x00016500ff2877ac */ /* 0x000e620008000a00 */
[----:B------:R-:W1:Y:S01]  /*5910*/  LDCU.64 UR60, c[0x0][0x890] ;  /* 0x00011200ff3c77ac */ /* 0x000e620008000a00 */
[----:B------:R-:W1:Y:S01]  /*5920*/  LDCU.128 UR52, c[0x0][0xb10] ;  /* 0x00016200ff3477ac */ /* 0x000e620008000c00 */
[----:B------:R-:W1:Y:S02]  /*5930*/  LDCU UR56, c[0x0][0x374] ;  /* 0x00006e80ff3877ac */ /* 0x000e640008000800 */
[----:B-1234-:R-:W-:-:S07]  /*5940*/  IMAD.IADD R37, R0, 0x1, R37 ;  /* 0x0000000100257824 */ /* 0x01efce00078e0225 */
.L_x_143:
[C---:B------:R-:W-:Y:S02]  /*5950*/  LEA R3, R91.reuse, UR43, 0x3 ;  /* 0x0000002b5b037c11 */ /* 0x040fe4000f8e18ff */
[----:B------:R-:W-:Y:S02]  /*5960*/  SHF.L.U32 R0, R94, 0x1f, RZ ;  /* 0x0000001f5e007819 */ /* 0x000fe400000006ff */
[----:B------:R-:W-:Y:S02]  /*5970*/  LEA R5, R91, UR43, 0x4 ;  /* 0x0000002b5b057c11 */ /* 0x000fe4000f8e20ff */
[----:B------:R-:W1:Y:S02]  /*5980*/  SYNCS.PHASECHK.TRANS64.TRYWAIT P0, [R3+URZ+0xa0], R0 ;  /* 0x0000a000030075a7 */ /* 0x000e6400080011ff */
[----:B-12---:R-:W-:Y:S05]  /*5990*/  @!P0 BRA `(.L_x_102) ;  /* 0x00000050001c8947 */ /* 0x006fea0003800000 */
.L_x_192:
        /* <DEDUP_REMOVED lines=11> */
[----:B------:R-:W-:Y:S01]  /*5a50*/  PLOP3.LUT P0, PT, PT, PT, UP1, 0x80, 0x8 ;  /* 0x000000000008781c */ /* 0x000fe20003f0f018 */
[----:B------:R-:W-:Y:S11]  /*5a60*/  UP2UR UR44, UPR, URZ, 0x2 ;  /* 0x00000002ff2c7883 */ /* 0x000ff60008000000 */
[----:B------:R-:W-:Y:S01]  /*5a70*/  @!UPT UIADD3 URZ, UPT, UPT, URZ, URZ, URZ ;  /* 0x000000fffffff290 */ /* 0x000fe2000fffe0ff */
[----:B-1----:R-:W-:Y:S02]  /*5a80*/  @P0 SHF.R.U32.HI R0, RZ, 0x10, R5 ;  /* 0x00000010ff000819 */ /* 0x002fe40000011605 */
        /* <DEDUP_REMOVED lines=12> */
[----:B------:R-:W2:Y:S01]  /*5b50*/  LDCU UR12, c[0x0][0xb20] ;  /* 0x00016400ff0c77ac */ /* 0x000ea20008000800 */
[----:B------:R-:W-:Y:S02]  /*5b60*/  UIMAD.WIDE.U32 UR4, UR56, UR55, URZ ;  /* 0x00000037380472a5 */ /* 0x000fe4000f8e00ff */
[----:B------:R-:W-:Y:S02]  /*5b70*/  UIMAD.WIDE.U32 UR6, UR57, UR52, URZ ;  /* 0x00000034390672a5 */ /* 0x000fe4000f8e00ff */
[----:B------:R-:W-:Y:S02]  /*5b80*/  UISETP.NE.AND UP0, UPT, UR54, 0x1, UPT ;  /* 0x000000013600788c */ /* 0x000fe4000bf05270 */
[----:B------:R-:W-:Y:S02]  /*5b90*/  UIMAD.WIDE.U32 UR8, UR37, UR55, URZ ;  /* 0x00000037250872a5 */ /* 0x000fe4000f8e00ff */
[----:B------:R-:W-:Y:S02]  /*5ba0*/  UIMAD.WIDE.U32 UR10, UR38, UR52, URZ ;  /* 0x00000034260a72a5 */ /* 0x000fe4000f8e00ff */
[----:B------:R-:W-:Y:S02]  /*5bb0*/  UISETP.NE.AND UP1, UPT, UR42, 0x1, UPT ;  /* 0x000000012a00788c */ /* 0x000fe4000bf25270 */
[----:B------:R-:W-:Y:S01]  /*5bc0*/  UISETP.NE.AND UP2, UPT, UR45, 0x1, UPT ;  /* 0x000000012d00788c */ /* 0x000fe2000bf45270 */
[----:B------:R-:W-:Y:S02]  /*5bd0*/  UMOV UR4, UR5 ;  /* 0x0000000500047c82 */ /* 0x000fe40008000000 */
[----:B--2---:R-:W-:Y:S03]  /*5be0*/  USHF.R.U32.HI UR5, URZ, UR12, UR4 ;  /* 0x0000000cff057299 */ /* 0x004fe60008011604 */
[----:B------:R-:W-:Y:S02]  /*5bf0*/  UMOV UR4, UR7 ;  /* 0x0000000700047c82 */ /* 0x000fe40008000000 */
[----:B------:R-:W-:Y:S02]  /*5c00*/  USHF.R.U32.HI UR7, URZ, UR53, UR4 ;  /* 0x00000035ff077299 */ /* 0x000fe40008011604 */
[----:B------:R-:W-:Y:S02]  /*5c10*/  USEL UR4, UR56, UR5, !UP0 ;  /* 0x0000000538047287 */ /* 0x000fe4000c000000 */
[----:B------:R-:W-:Y:S01]  /*5c20*/  USEL UR7, UR57, UR7, !UP1 ;  /* 0x0000000739077287 */ /* 0x000fe2000c800000 */
[----:B------:R-:W-:Y:S01]  /*5c30*/  UMOV UR5, UR9 ;  /* 0x0000000900057c82 */ /* 0x000fe20008000000 */
[----:B------:R-:W-:Y:S02]  /*5c40*/  UIMAD.WIDE.U32 UR8, UR4, UR40, URZ ;  /* 0x00000028040872a5 */ /* 0x000fe4000f8e00ff */
[----:B------:R-:W-:Y:S03]  /*5c50*/  USHF.R.U32.HI UR6, URZ, UR12, UR5 ;  /* 0x0000000cff067299 */ /* 0x000fe60008011605 */
[----:B------:R-:W-:Y:S01]  /*5c60*/  UMOV UR5, UR11 ;  /* 0x0000000b00057c82 */ /* 0x000fe20008000000 */
[----:B------:R-:W-:Y:S02]  /*5c70*/  UIMAD.WIDE.U32 UR10, UR7, UR40, URZ ;  /* 0x00000028070a72a5 */ /* 0x000fe4000f8e00ff */
[----:B------:R-:W-:Y:S02]  /*5c80*/  USHF.R.U32.HI UR12, URZ, UR53, UR5 ;  /* 0x00000035ff0c7299 */ /* 0x000fe40008011605 */
[----:B------:R-:W-:Y:S01]  /*5c90*/  USEL UR6, UR37, UR6, !UP0 ;  /* 0x0000000625067287 */ /* 0x000fe2000c000000 */
[----:B------:R-:W-:Y:S02]  /*5ca0*/  UMOV UR5, UR9 ;  /* 0x0000000900057c82 */ /* 0x000fe40008000000 */
[----:B------:R-:W-:Y:S01]  /*5cb0*/  UMOV UR10, UR11 ;  /* 0x0000000b000a7c82 */ /* 0x000fe20008000000 */
[----:B------:R-:W-:Y:S02]  /*5cc0*/  @UP2 USHF.R.U32.HI UR4, URZ, UR41, UR5 ;  /* 0x00000029ff042299 */ /* 0x000fe40008011605 */
[----:B------:R-:W-:Y:S02]  /*5cd0*/  @UP2 USHF.R.U32.HI UR7, URZ, UR41, UR10 ;  /* 0x00000029ff072299 */ /* 0x000fe4000801160a */
[----:B------:R-:W-:Y:S02]  /*5ce0*/  UIMAD UR4, UR45, UR4, URZ ;  /* 0x000000042d0472a4 */ /* 0x000fe4000f8e02ff */
        /* <DEDUP_REMOVED lines=8> */
[----:B------:R-:W-:Y:S02]  /*5d70*/  USEL UR11, UR6, UR4, !UP2 ;  /* 0x00000004060b7287 */ /* 0x000fe4000d000000 */
[----:B------:R-:W-:Y:S02]  /*5d80*/  UIADD3 UR8, UPT, UPT, -UR5, URZ, URZ ;  /* 0x000000ff05087290 */ /* 0x000fe4000fffe1ff */
[----:B------:R-:W-:Y:S01]  /*5d90*/  UIADD3 UR10, UPT, UPT, -UR11, URZ, URZ ;  /* 0x000000ff0b0a7290 */ /* 0x000fe2000fffe1ff */
[----:B------:R-:W-:Y:S01]  /*5da0*/  @!UP0 UMOV UR4, UR9 ;  /* 0x0000000900048c82 */ /* 0x000fe20008000000 */
[----:B------:R-:W-:Y:S02]  /*5db0*/  UIADD3 UR9, UPT, UPT, -UR6, URZ, URZ ;  /* 0x000000ff06097290 */ /* 0x000fe4000fffe1ff */
[----:B------:R-:W-:Y:S02]  /*5dc0*/  @!UP0 USHF.R.U32.HI UR4, URZ, UR41, UR4 ;  /* 0x00000029ff048299 */ /* 0x000fe40008011604 */
[----:B------:R-:W-:Y:S02]  /*5dd0*/  UIMAD UR10, UR45, UR10, UR6 ;  /* 0x0000000a2d0a72a4 */ /* 0x000fe4000f8e0206 */
[----:B------:R-:W-:Y:S04]  /*5de0*/  @!UP0 USEL UR4, UR5, UR4, !UP2 ;  /* 0x0000000405048287 */ /* 0x000fe8000d000000 */
[----:B------:R-:W-:Y:S02]  /*5df0*/  @!UP0 UIMAD UR10, UR7, UR10, UR4 ;  /* 0x0000000a070a82a4 */ /* 0x000fe4000f8e0204 */
[----:B------:R-:W-:Y:S02]  /*5e00*/  @!UP0 UIADD3 UR11, UPT, UPT, UR11, -UR4, URZ ;  /* 0x800000040b0b8290 */ /* 0x000fe4000fffe0ff */
[----:B------:R-:W-:Y:S02]  /*5e10*/  UIMAD UR7, UR42, UR8, UR38 ;  /* 0x000000082a0772a4 */ /* 0x000fe4000f8e0226 */
[----:B------:R-:W-:Y:S02]  /*5e20*/  @!UP0 UIMAD UR6, UR11, UR45, UR5 ;  /* 0x0000002d0b0682a4 */ /* 0x000fe4000f8e0205 */
[----:B------:R-:W-:Y:S01]  /*5e30*/  UIMAD UR4, UR54, UR9, UR37 ;  /* 0x00000009360472a4 */ /* 0x000fe2000f8e0225 */
[----:B------:R-:W-:Y:S02]  /*5e40*/  @!UP0 UMOV UR5, UR10 ;  /* 0x0000000a00058c82 */ /* 0x000fe40008000000 */
[----:B------:R-:W-:Y:S02]  /*5e50*/  UIMAD UR38, UR5, UR42, UR7 ;  /* 0x0000002a052672a4 */ /* 0x000fe4000f8e0207 */
[----:B------:R-:W-:Y:S11]  /*5e60*/  UIMAD UR37, UR6, UR54, UR4 ;  /* 0x00000036062572a4 */ /* 0x000ff6000f8e0204 */
[----:B------:R-:W-:Y:S01]  /*5e70*/  @!UPT UIADD3 URZ, UPT, UPT, URZ, URZ, URZ ;  /* 0x000000fffffff290 */ /* 0x000fe2000fffe0ff */
.L_x_103:
[----:B------:R-:W-:Y:S01]  /*5e80*/  UISETP.NE.AND UP0, UPT, UR39, 0x1, UPT ;  /* 0x000000012700788c */ /* 0x000fe2000bf05270 */
[----:B------:R-:W-:Y:S01]  /*5e90*/  IADD3 R91, PT, PT, R91, 0x1, RZ ;  /* 0x000000015b5b7810 */ /* 0x000fe20007ffe0ff */
[----:B------:R-:W-:Y:S02]  /*5ea0*/  UIADD3 UR11, UPT, UPT, UR43, 0x200, URZ ;  /* 0x000002002b0b7890 */ /* 0x000fe4000fffe0ff */
[----:B------:R-:W-:Y:S02]  /*5eb0*/  USHF.L.U32 UR50, UR20, 0x6, URZ ;  /* 0x0000000614327899 */ /* 0x000fe400080006ff */
[----:B------:R-:W-:Y:S05]  /*5ec0*/  USHF.L.U32 UR49, UR32, 0x8, URZ ;  /* 0x0000000820317899 */ /* 0x000fea00080006ff */
[----:B------:R-:W2:Y:S01]  /*5ed0*/  @!UP0 LDCU.128 UR12, c[0x0][0xb10] ;  /* 0x00016200ff0c87ac */ /* 0x000ea20008000c00 */
[----:B------:R-:W3:Y:S01]  /*5ee0*/  @!UP0 LDCU UR5, c[0x0][0xb0c] ;  /* 0x00016180ff0587ac */ /* 0x000ee20008000800 */
[----:B------:R-:W4:Y:S01]  /*5ef0*/  @!UP0 LDCU UR10, c[0x0][0xb20] ;  /* 0x00016400ff0a87ac */ /* 0x000f220008000800 */
[----:B--2---:R-:W-:Y:S02]  /*5f00*/  UIMAD.WIDE.U32 UR8, UR38, UR12, URZ ;  /* 0x0000000c260872a5 */ /* 0x004fe4000f8e00ff */
[----:B------:R-:W-:Y:S02]  /*5f10*/  UIMAD.WIDE.U32 UR6, UR37, UR15, URZ ;  /* 0x0000000f250672a5 */ /* 0x000fe4000f8e00ff */
[----:B------:R-:W-:Y:S03]  /*5f20*/  @!UP0 UISETP.NE.AND UP1, UPT, UR14, 0x1, UPT ;  /* 0x000000010e00888c */ /* 0x000fe6000bf25270 */
[----:B------:R-:W-:Y:S01]  /*5f30*/  @!UP0 UMOV UR4, UR9 ;  /* 0x0000000900048c82 */ /* 0x000fe20008000000 */
[----:B---3--:R-:W-:Y:S02]  /*5f40*/  @!UP0 UISETP.NE.AND UP2, UPT, UR5, 0x1, UPT ;  /* 0x000000010500888c */ /* 0x008fe4000bf45270 */
[----:B------:R-:W-:Y:S01]  /*5f50*/  @!UP0 USHF.R.U32.HI UR4, URZ, UR13, UR4 ;  /* 0x0000000dff048299 */ /* 0x000fe20008011604 */
[----:B------:R-:W-:Y:S02]  /*5f60*/  @!UP0 UMOV UR6, UR7 ;  /* 0x0000000700068c82 */ /* 0x000fe40008000000 */
[----:B----4-:R-:W-:Y:S02]  /*5f70*/  @!UP0 USHF.R.U32.HI UR6, URZ, UR10, UR6 ;  /* 0x0000000aff068299 */ /* 0x010fe40008011606 */
[----:B------:R-:W-:Y:S02]  /*5f80*/  @!UP0 USEL UR7, UR38, UR4, !UP2 ;  /* 0x0000000426078287 */ /* 0x000fe4000d000000 */
[----:B------:R-:W-:Y:S04]  /*5f90*/  @!UP0 USEL UR6, UR37, UR6, !UP1 ;  /* 0x0000000625068287 */ /* 0x000fe8000c800000 */
[----:B------:R-:W-:Y:S02]  /*5fa0*/  @!UP0 UIADD3 UR4, UPT, UPT, -UR7, UR6, URZ ;  /* 0x0000000607048290 */ /* 0x000fe4000fffe1ff */
[----:B------:R-:W-:Y:S02]  /*5fb0*/  @!UP0 UIADD3 UR6, UPT, UPT, UR7, -UR6, URZ ;  /* 0x8000000607068290 */ /* 0x000fe4000fffe0ff */
[----:B------:R-:W-:Y:S02]  /*5fc0*/  @!UP0 UIMAD UR38, UR4, UR5, UR38 ;  /* 0x00000005042682a4 */ /* 0x000fe4000f8e0226 */
[----:B------:R-:W-:Y:S02]  /*5fd0*/  @!UP0 UIMAD UR37, UR6, UR14, UR37 ;  /* 0x0000000e062582a4 */ /* 0x000fe4000f8e0225 */
[----:B------:R-:W-:Y:S09]  /*5fe0*/  ULOP3.LUT UP0, URZ, UR11, 0x90, URZ, 0xc0, !UPT ;  /* 0x000000900bff7892 */ /* 0x000ff2000f80c0ff */
[----:B------:R-:W-:Y:S05]  /*5ff0*/  BRA.U !UP0, `(.L_x_104) ;  /* 0x0000000108407547 */ /* 0x000fea000b800000 */
[----:B------:R-:W2:Y:S01]  /*6000*/  LDCU.64 UR8, c[0x4][0x88] ;  /* 0x01001100ff0877ac */ /* 0x000ea20008000a00 */
[----:B------:R-:W-:Y:S01]  /*6010*/  MOV R3, 0x0 ;  /* 0x0000000000037802 */ /* 0x000fe20000000f00 */
[----:B------:R-:W-:Y:S02]  /*6020*/  HFMA2 R12, -RZ, RZ, 0, 5.9604644775390625e-08 ;  /* 0x00000001ff0c7431 */ /* 0x000fe400000001ff */
[----:B------:R-:W-:Y:S02]  /*6030*/  IMAD.MOV.U32 R8, RZ, RZ, 0x70 ;  /* 0x00000070ff087424 */ /* 0x000fe400078e00ff */
[----:B------:R-:W-:Y:S01]  /*6040*/  IMAD.MOV.U32 R13, RZ, RZ, RZ ;  /* 0x000000ffff0d7224 */ /* 0x000fe200078e00ff */
[----:B------:R-:W3:Y:S01]  /*6050*/  LDCU.64 UR6, c[0x4][0x90] ;  /* 0x01001200ff0677ac */ /* 0x000ee20008000a00 */
[----:B------:R-:W4:Y:S01]  /*6060*/  LDC.64 R2, c[0x4][R3] ;  /* 0x0100000003027b82 */ /* 0x000f220000000a00 */
[----:B------:R-:W1:Y:S01]  /*6070*/  LDCU.64 UR4, c[0x4][0x8] ;  /* 0x01000100ff0477ac */ /* 0x000e620008000a00 */
[----:B--2---:R-:W-:Y:S01]  /*6080*/  MOV R5, UR9 ;  /* 0x0000000900057c02 */ /* 0x004fe20008000f00 */
[----:B------:R-:W-:Y:S01]  /*6090*/  IMAD.U32 R4, RZ, RZ, UR8 ;  /* 0x00000008ff047e24 */ /* 0x000fe2000f8e00ff */
[----:B---3--:R-:W-:Y:S01]  /*60a0*/  MOV R7, UR7 ;  /* 0x0000000700077c02 */ /* 0x008fe20008000f00 */
[----:B------:R-:W-:Y:S01]  /*60b0*/  IMAD.U32 R6, RZ, RZ, UR6 ;  /* 0x00000006ff067e24 */ /* 0x000fe2000f8e00ff */
[----:B-1----:R-:W-:Y:S01]  /*60c0*/  MOV R11, UR5 ;  /* 0x00000005000b7c02 */ /* 0x002fe20008000f00 */
[----:B------:R-:W-:Y:S02]  /*60d0*/  IMAD.U32 R10, RZ, RZ, UR4 ;  /* 0x00000004ff0a7e24 */ /* 0x000fe4000f8e00ff */
[----:B------:R-:W-:Y:S07]  /*60e0*/  LEPC R20, `(.L_x_104) ;  /* 0x000000001014794e */ /* 0x000fee0000000000 */
[----:B----45:R-:W-:Y:S05]  /*60f0*/  CALL.ABS.NOINC R2 ;  /* 0x0000000002007343 */ /* 0x030fea0003c00000 */
.L_x_104:
[----:B------:R-:W-:Y:S01]  /*6100*/  LOP3.LUT P0, RZ, R96, 0x90, RZ, 0xc0, !PT ;  /* 0x0000009060ff7812 */ /* 0x000fe2000780c0ff */
[----:B------:R-:W-:Y:S11]  /*6110*/  BSSY.RECONVERGENT B6, `(.L_x_105) ;  /* 0x0000013000067945 */ /* 0x000ff60003800200 */
[----:B------:R-:W-:Y:S01]  /*6120*/  @!UPT UIADD3 URZ, UPT, UPT, URZ, URZ, URZ ;  /* 0x000000fffffff290 */ /* 0x000fe2000fffe0ff */
[----:B------:R-:W-:Y:S05]  /*6130*/  @!P0 BRA `(.L_x_106) ;  /* 0x0000000000408947 */ /* 0x000fea0003800000 */
        /* <DEDUP_REMOVED lines=16> */
.L_x_106:
[----:B------:R-:W-:Y:S05]  /*6240*/  BSYNC.RECONVERGENT B6 ;  /* 0x0000000000067941 */ /* 0x000fea0003800200 */
.L_x_105:
[----:B------:R-:W-:Y:S01]  /*6250*/  R2UR UR4, R89 ;  /* 0x00000000590472ca */ /* 0x000fe200000e0000 */
[----:B------:R-:W-:Y:S01]  /*6260*/  UISETP.NE.U32.AND UP0, UPT, UR60, URZ, UPT ;  /* 0x000000ff3c00728c */ /* 0x000fe2000bf05070 */
[----:B------:R-:W-:Y:S02]  /*6270*/  ISETP.NE.U32.AND P4, PT, R82, RZ, PT ;  /* 0x000000ff5200720c */ /* 0x000fe40003f85070 */
[----:B------:R-:W-:Y:S01]  /*6280*/  ISETP.NE.U32.AND P2, PT, RZ, UR46, PT ;  /* 0x0000002eff007c0c */ /* 0x000fe2000bf45070 */
[----:B------:R-:W-:Y:S01]  /*6290*/  UISETP.NE.AND.EX UP1, UPT, UR61, URZ, UPT, UP0 ;  /* 0x000000ff3d00728c */ /* 0x000fe2000bf25300 */
[----:B------:R-:W-:Y:S01]  /*62a0*/  ISETP.NE.AND.EX P4, PT, R83, RZ, PT, P4 ;  /* 0x000000ff5300720c */ /* 0x000fe20003f85340 */
[----:B------:R-:W-:Y:S01]  /*62b0*/  UPLOP3.LUT UP0, UPT, UPT, UPT, UPT, 0x40, 0x4 ;  /* 0x000000000004789c */ /* 0x000fe20003f0e870 */
[----:B------:R-:W-:Y:S05]  /*62c0*/  ISETP.NE.AND.EX P2, PT, RZ, UR47, PT, P2 ;  /* 0x0000002fff007c0c */ /* 0x000fea000bf45320 */
[----:B------:R-:W-:Y:S06]  /*62d0*/  UISETP.NE.AND UP2, UPT, UR4, URZ, UPT ;  /* 0x000000ff0400728c */ /* 0x000fec000bf45270 */
[----:B------:R-:W-:Y:S05]  /*62e0*/  PLOP3.LUT P1, PT, PT, PT, UP2, 0x80, 0x8 ;  /* 0x000000000008781c */ /* 0x000fea0003f2f028 */
[----:B------:R-:W-:Y:S06]  /*62f0*/  @UP2 UPLOP3.LUT UP0, UPT, UPT, UPT, UP1, 0x80, 0x8 ;  /* 0x000000000008289c */ /* 0x000fec0003f0f010 */
[----:B------:R-:W-:Y:S01]  /*6300*/  PLOP3.LUT P0, PT, PT, PT, UP0, 0x80, 0x8 ;  /* 0x000000000008781c */ /* 0x000fe20003f0f008 */
[----:B------:R-:W-:Y:S01]  /*6310*/  @!UPT UIADD3 URZ, UPT, UPT, URZ, URZ, URZ ;  /* 0x000000fffffff290 */ /* 0x000fe2000fffe0ff */
[----:B------:R-:W-:Y:S11]  /*6320*/  BRA.U !UP1, `(.L_x_107) ;  /* 0x00000001093c7547 */ /* 0x000ff6000b800000 */
[----:B------:R-:W-:Y:S01]  /*6330*/  UISETP.NE.U32.AND UP0, UPT, UR46, URZ, UPT ;  /* 0x000000ff2e00728c */ /* 0x000fe2000bf05070 */
[----:B-1----:R-:W-:Y:S01]  /*6340*/  HFMA2 R0, -RZ, RZ, 0, 5.9604644775390625e-08 ;  /* 0x00000001ff007431 */ /* 0x002fe200000001ff */
[----:B------:R-:W1:Y:S01]  /*6350*/  LDCU.64 UR8, c[0x0][0x358] ;  /* 0x00006b00ff0877ac */ /* 0x000e620008000a00 */
[----:B------:R-:W-:Y:S01]  /*6360*/  IMAD.MOV.U32 R86, RZ, RZ, 0x1 ;  /* 0x00000001ff567424 */ /* 0x000fe200078e00ff */
[----:B------:R-:W-:Y:S06]  /*6370*/  UISETP.NE.AND.EX UP0, UPT, UR47, URZ, UPT, UP0 ;  /* 0x000000ff2f00728c */ /* 0x000fec000bf05300 */
[----:B------:R-:W-:Y:S05]  /*6380*/  PLOP3.LUT P3, PT, PT, PT, UP0, 0x80, 0x8 ;  /* 0x000000000008781c */ /* 0x000fea0003f6f008 */
[----:B------:R-:W2:Y:S01]  /*6390*/  @UP0 LDCU.64 UR4, c[0x0][0x888] ;  /* 0x00011100ff0407ac */ /* 0x000ea20008000a00 */
[----:B------:R-:W-:Y:S07]  /*63a0*/  @UP0 UIMAD UR6, UR36, UR60, URZ ;  /* 0x0000003c240602a4 */ /* 0x000fee000f8e02ff */
[----:B------:R-:W-:Y:S01]  /*63b0*/  @!P3 PRMT R86, R0, 0x7610, R86 ;  /* 0x000076100056b816 */ /* 0x000fe20000000056 */
[----:B--2---:R-:W-:Y:S06]  /*63c0*/  @UP0 UIMAD.WIDE UR4, UR6, 0x4, UR4 ;  /* 0x00000004060408a5 */ /* 0x004fec000f8e0204 */
[----:B------:R-:W-:Y:S01]  /*63d0*/  IMAD.U32 R2, RZ, RZ, UR4 ;  /* 0x00000004ff027e24 */ /* 0x000fe2000f8e00ff */
[----:B------:R-:W-:Y:S04]  /*63e0*/  MOV R3, UR5 ;  /* 0x0000000500037c02 */ /* 0x000fe80008000f00 */
[----:B------:R-:W2:Y:S01]  /*63f0*/  @!UP0 LDCU UR4, c[0x0][0x880] ;  /* 0x00011000ff0487ac */ /* 0x000ea20008000800 */
[----:B-1---5:R3:W5:Y:S02]  /*6400*/  @P3 LDG.E R41, desc[UR8][R2.64] ;  /* 0x0000000802293981 */ /* 0x022764000c1e1900 */
[----:B--23--:R-:W-:Y:S02]  /*6410*/  @!P3 IMAD.U32 R41, RZ, RZ, UR4 ;  /* 0x00000004ff29be24 */ /* 0x00cfe4000f8e00ff */
.L_x_107:
[----:B------:R-:W-:Y:S05]  /*6420*/  @!P4 BRA `(.L_x_108) ;  /* 0x000000000024c947 */ /* 0x000fea0003800000 */
[----:B------:R-:W-:Y:S01]  /*6430*/  ISETP.NE.U32.AND P3, PT, R80, RZ, PT ;  /* 0x000000ff5000720c */ /* 0x000fe20003f65070 */
[----:B------:R-:W2:Y:S03]  /*6440*/  LDCU.64 UR4, c[0x0][0x358] ;  /* 0x00006b00ff0477ac */ /* 0x000ea60008000a00 */
[----:B------:R-:W-:Y:S11]  /*6450*/  ISETP.NE.AND.EX P3, PT, R81, RZ, PT, P3 ;  /* 0x000000ff5100720c */ /* 0x000ff60003f65330 */
[----:B------:R-:W-:Y:S02]  /*6460*/  @!UPT UIADD3 URZ, UPT, UPT, URZ, URZ, URZ ;  /* 0x000000fffffff290 */ /* 0x000fe4000fffe0ff */
[----:B------:R-:W3:Y:S01]  /*6470*/  @P3 LDC.64 R2, c[0x0][0x8a8] ;  /* 0x00022a00ff023b82 */ /* 0x000ee20000000a00 */
[----:B-1----:R-:W-:Y:S04]  /*6480*/  @P3 IMAD R0, R82, UR36, RZ ;  /* 0x0000002452003c24 */ /* 0x002fe8000f8e02ff */
[----:B---3--:R-:W-:Y:S05]  /*6490*/  @P3 IMAD.WIDE R2, R0, 0x4, R2 ;  /* 0x0000000400023825 */ /* 0x008fea00078e0202 */
[----:B--2--5:R2:W5:Y:S02]  /*64a0*/  @P3 LDG.E R38, desc[UR4][R2.64] ;  /* 0x0000000402263981 */ /* 0x024564000c1e1900 */
[----:B--2---:R-:W3:Y:S02]  /*64b0*/  @!P3 LDC R38, c[0x0][0x8a0] ;  /* 0x00022800ff26bb82 */ /* 0x004ee40000000800 */
.L_x_108:
[----:B-----5:R-:W-:Y:S01]  /*64c0*/  FSETP.NEU.AND P4, PT, R41, RZ, PT ;  /* 0x000000ff2900720b */ /* 0x020fe20003f8d000 */
[----:B------:R-:W-:Y:S01]  /*64d0*/  BSSY B1, `(.L_x_109) ;  /* 0x0000041000017945 */ /* 0x000fe20003800000 */
[----:B------:R-:W-:Y:S01]  /*64e0*/  SEL R3, RZ, 0xffffffff, P2 ;  /* 0xffffffffff037807 */ /* 0x000fe20001000000 */
[----:B------:R-:W-:Y:S01]  /*64f0*/  IMAD.MOV.U32 R71, RZ, RZ, 0x1 ;  /* 0x00000001ff477424 */ /* 0x000fe200078e00ff */
[----:B------:R-:W-:Y:S01]  /*6500*/  LOP3.LUT P3, RZ, R86, 0xff, RZ, 0xc0, !PT ;  /* 0x000000ff56ff7812 */ /* 0x000fe2000786c0ff */
[C---:B------:R-:W-:Y:S01]  /*6510*/  IMAD R39, R36.reuse, 0x80, R37 ;  /* 0x0000008024277824 */ /* 0x040fe200078e0225 */
[----:B-1----:R-:W-:Y:S02]  /*6520*/  @P1 SEL R0, RZ, 0xffffffff, P4 ;  /* 0xffffffffff001807 */ /* 0x002fe40002000000 */
[----:B------:R-:W-:Y:S02]  /*6530*/  CS2R R78, SRZ ;  /* 0x00000000004e7805 */ /* 0x000fe4000001ff00 */
[----:B------:R-:W-:Y:S02]  /*6540*/  LEA R5, R93, UR43, 0x3 ;  /* 0x0000002b5d057c11 */ /* 0x000fe4000f8e18ff */
[----:B------:R-:W-:Y:S02]  /*6550*/  CS2R R76, SRZ ;  /* 0x00000000004c7805 */ /* 0x000fe4000001ff00 */
[----:B------:R-:W-:Y:S02]  /*6560*/  @P0 SEL R0, R3, R0, !P3 ;  /* 0x0000000003000207 */ /* 0x000fe40005800000 */
[----:B------:R-:W-:Y:S02]  /*6570*/  CS2R R74, SRZ ;  /* 0x00000000004a7805 */ /* 0x000fe4000001ff00 */
[----:B------:R-:W-:Y:S02]  /*6580*/  LEA R90, R36, UR43, 0x3 ;  /* 0x0000002b245a7c11 */ /* 0x000fe4000f8e18ff */
[----:B------:R-:W-:Y:S02]  /*6590*/  CS2R R72, SRZ ;  /* 0x0000000000487805 */ /* 0x000fe4000001ff00 */
[----:B------:R-:W-:Y:S02]  /*65a0*/  @P1 LOP3.LUT R0, R0, 0x1, RZ, 0xc0, !PT ;  /* 0x0000000100001812 */ /* 0x000fe400078ec0ff */
[----:B------:R-:W-:Y:S02]  /*65b0*/  SHF.L.U32 R7, R95, 0x1f, RZ ;  /* 0x0000001f5f077819 */ /* 0x000fe400000006ff */
[----:B------:R-:W-:Y:S02]  /*65c0*/  ISETP.NE.U32.OR P6, PT, R0, 0x1, !P1 ;  /* 0x000000010000780c */ /* 0x000fe40004fc5470 */
[----:B------:R-:W-:Y:S02]  /*65d0*/  PLOP3.LUT P2, PT, PT, PT, UP1, 0x80, 0x8 ;  /* 0x000000000008781c */ /* 0x000fe40003f4f018 */
[----:B------:R-:W-:Y:S02]  /*65e0*/  SEL R0, RZ, 0xffffffff, P4 ;  /* 0xffffffffff007807 */ /* 0x000fe40002000000 */
[----:B------:R-:W-:Y:S07]  /*65f0*/  P2R R102, PR, RZ, 0x40 ;  /* 0x00000040ff667803 */ /* 0x000fee0000000000 */
[----:B------:R-:W-:Y:S02]  /*6600*/  @P6 SHF.L.U32 R2, R92, 0x1f, RZ ;  /* 0x0000001f5c026819 */ /* 0x000fe400000006ff */
[----:B------:R-:W-:Y:S02]  /*6610*/  @P2 SEL R0, R3, R0, !P3 ;  /* 0x0000000003002207 */ /* 0x000fe40005800000 */
[----:B------:R-:W1:Y:S02]  /*6620*/  @P6 SYNCS.PHASECHK.TRANS64.TRYWAIT P1, [R5+URZ+0x50], R2 ;  /* 0x00005002050065a7 */ /* 0x000e6400080211ff */
[----:B------:R-:W-:Y:S04]  /*6630*/  LOP3.LUT R0, R0, 0x1, RZ, 0xc0, !PT ;  /* 0x0000000100007812 */ /* 0x000fe800078ec0ff */
[----:B------:R-:W-:Y:S04]  /*6640*/  ISETP.NE.U32.AND P5, PT, R0, 0x1, PT ;  /* 0x000000010000780c */ /* 0x000fe80003fa5070 */
[----:B------:R-:W-:Y:S01]  /*6650*/  P2R R100, PR, RZ, 0x20 ;  /* 0x00000020ff647803 */ /* 0x000fe20000000000 */
[----:B------:R2:W4:Y:S01]  /*6660*/  SYNCS.PHASECHK.TRANS64.TRYWAIT P0, [R90+URZ+0xc0], R7 ;  /* 0x0000c0075a0075a7 */ /* 0x00052200080011ff */
[----:B-1----:R-:W-:Y:S01]  /*6670*/  @P6 SEL R71, RZ, 0x1, !P1 ;  /* 0x00000001ff476807 */ /* 0x002fe20004800000 */
[----:B--2---:R-:W-:Y:S06]  /*6680*/  @!P6 BRA `(.L_x_110) ;  /* 0x000000000094e947 */ /* 0x004fec0003800000 */
[----:B------:R-:W-:Y:S01]  /*6690*/  @P5 IMAD R4, R93, 0x1000, R84 ;  /* 0x000010005d045824 */ /* 0x000fe200078e0254 */
[----:B------:R-:W-:Y:S01]  /*66a0*/  LOP3.LUT P6, RZ, R85, 0x80, RZ, 0xc0, !PT ;  /* 0x0000008055ff7812 */ /* 0x000fe200078cc0ff */
[----:B------:R-:W1:Y:S01]  /*66b0*/  S2R R0, SR_CgaCtaId ;  /* 0x0000000000007919 */ /* 0x000e620000008800 */
[----:B------:R-:W-:Y:S01]  /*66c0*/  ISETP.NE.AND P2, PT, R71, RZ, PT ;  /* 0x000000ff4700720c */ /* 0x000fe20003f45270 */
[----:B------:R-:W-:Y:S01]  /*66d0*/  @P5 VIADD R3, R4, UR43 ;  /* 0x0000002b04035c36 */ /* 0x000fe20008000000 */
[----:B------:R-:W-:Y:S01]  /*66e0*/  PLOP3.LUT P1, PT, PT, PT, PT, 0x8, 0x80 ;  /* 0x000000000080781c */ /* 0x000fe20003f2e170 */
[----:B------:R-:W-:Y:S01]  /*66f0*/  BSSY B0, `(.L_x_111) ;  /* 0x000000d000007945 */ /* 0x000fe20003800000 */
[----:B------:R-:W-:Y:S01]  /*6700*/  @P5 PLOP3.LUT P1, PT, P6, PT, PT, 0x80, 0x8 ;  /* 0x000000000008581c */ /* 0x000fe2000372f070 */
[C---:B------:R-:W-:Y:S01]  /*6710*/  @P5 VIADD R2, R3.reuse, 0x200 ;  /* 0x0000020003025836 */ /* 0x040fe20000000000 */
[----:B------:R-:W-:Y:S01]  /*6720*/  CS2R R74, SRZ ;  /* 0x00000000004a7805 */ /* 0x000fe2000001ff00 */
[----:B------:R-:W-:Y:S01]  /*6730*/  @P5 VIADD R3, R3, 0x210 ;  /* 0x0000021003035836 */ /* 0x000fe20000000000 */
[----:B------:R-:W-:Y:S02]  /*6740*/  CS2R R72, SRZ ;  /* 0x0000000000487805 */ /* 0x000fe4000001ff00 */
[----:B------:R-:W-:Y:S02]  /*6750*/  CS2R R78, SRZ ;  /* 0x00000000004e7805 */ /* 0x000fe4000001ff00 */
[----:B------:R-:W-:Y:S05]  /*6760*/  CS2R R76, SRZ ;  /* 0x00000000004c7805 */ /* 0x000fea000001ff00 */
[----:B------:R-:W-:Y:S01]  /*6770*/  @P1 VIADD R3, R2, 0xfffffff0 ;  /* 0xfffffff002031836 */ /* 0x000fe20000000000 */
[----:B------:R-:W-:Y:S06]  /*6780*/  @P2 BRA `(.L_x_112) ;  /* 0x00000000000c2947 */ /* 0x000fec0003800000 */
[----:B------:R-:W-:Y:S04]  /*6790*/  SHF.L.U32 R2, R92, 0x1f, RZ ;  /* 0x0000001f5c027819 */ /* 0x000fe800000006ff */
[----:B------:R-:W2:Y:S02]  /*67a0*/  SYNCS.PHASECHK.TRANS64.TRYWAIT P1, [R5+URZ+0x50], R2 ;  /* 0x00005002050075a7 */ /* 0x000ea400080211ff */
[----:B--2---:R-:W-:Y:S05]  /*67b0*/  @!P1 BRA `(.L_x_113) ;  /* 0x0000004000a89947 */ /* 0x004fea0003800000 */
.L_x_112:
[----:B------:R-:W-:Y:S05]  /*67c0*/  BSYNC B0 ;  /* 0x0000000000007941 */ /* 0x000fea0003800000 */
.L_x_111:
[----:B------:R-:W-:Y:S01]  /*67d0*/  ISETP.NE.AND P1, PT, R100, RZ, PT ;  /* 0x000000ff6400720c */ /* 0x000fe20003f25270 */
[----:B--2---:R-:W-:Y:S02]  /*67e0*/  VIADD R5, R5, 0x70 ;  /* 0x0000007005057836 */ /* 0x004fe40000000000 */
[----:B------:R-:W-:Y:S03]  /*67f0*/  VIADD R93, R93, 0x1 ;  /* 0x000000015d5d7836 */ /* 0x000fe60000000000 */
[----:B-1----:R-:W-:Y:S07]  /*6800*/  PRMT R0, R0, 0x654, R5 ;  /* 0x0000065400007816 */ /* 0x002fee0000000005 */
[----:B------:R1:W2:Y:S04]  /*6810*/  @P1 LDS.128 R72, [R4+UR43+0x200] ;  /* 0x0002002b04481984 */ /* 0x0002a80008000c00 */
[----:B------:R1:W1:Y:S01]  /*6820*/  @P1 LDS.128 R76, [R3] ;  /* 0x00000000034c1984 */ /* 0x0002620000000c00 */
[C---:B------:R-:W-:Y:S01]  /*6830*/  ISETP.NE.AND P1, PT, R93.reuse, 0x4, PT ;  /* 0x000000045d00780c */ /* 0x040fe20003f25270 */
[----:B------:R-:W-:Y:S01]  /*6840*/  @!PT LDS RZ, [RZ] ;  /* 0x00000000fffff984 */ /* 0x000fe20000000800 */
[----:B------:R-:W-:Y:S01]  /*6850*/  @!PT LDS RZ, [RZ] ;  /* 0x00000000fffff984 */ /* 0x000fe20000000800 */
[----:B------:R-:W-:Y:S01]  /*6860*/  @!PT LDS RZ, [RZ] ;  /* 0x00000000fffff984 */ /* 0x000fe20000000800 */
[----:B------:R-:W-:Y:S01]  /*6870*/  @!PT LDS RZ, [RZ] ;  /* 0x00000000fffff984 */ /* 0x000fe20000000800 */
[----:B------:R5:W-:Y:S06]  /*6880*/  MEMBAR.ALL.CTA ;  /* 0x0000000000007992 */ /* 0x000bec0000008000 */
[----:B-----5:R-:W5:Y:S01]  /*6890*/  FENCE.VIEW.ASYNC.S ;  /* 0x00000000000073c6 */ /* 0x020f620000000000 */
[----:B------:R-:W-:Y:S02]  /*68a0*/  SEL R5, RZ, 0x1, P1 ;  /* 0x00000001ff057807 */ /* 0x000fe40000800000 */
[----:B------:R-:W-:Y:S02]  /*68b0*/  SEL R93, R93, RZ, P1 ;  /* 0x000000ff5d5d7207 */ /* 0x000fe40000800000 */
[----:B------:R-:W-:Y:S01]  /*68c0*/  LOP3.LUT R92, R92, R5, RZ, 0x3c, !PT ;  /* 0x000000055c5c7212 */ /* 0x000fe200078e3cff */
[----:B-----5:R1:W-:Y:S06]  /*68d0*/  SYNCS.ARRIVE.TRANS64.RED.A1T0 RZ, [R0+URZ], RZ ;  /* 0x000000ff00ff79a7 */ /* 0x0203ec00081004ff */
.L_x_110:
[----:B------:R-:W-:Y:S05]  /*68e0*/  BSYNC B1 ;  /* 0x0000000000017941 */ /* 0x000fea0003800000 */
.L_x_109:
[----:B-1----:R-:W-:Y:S04]  /*68f0*/  SHF.R.U32.HI R0, RZ, 0x15, R39 ;  /* 0x00000015ff007819 */ /* 0x002fe80000011627 */
[----:B------:R-:W-:Y:S01]  /*6900*/  LOP3.LUT P1, RZ, R0, 0x3, R87, 0x48, !PT ;  /* 0x0000000300ff7812 */ /* 0x000fe20007824857 */
[----:B------:R-:W-:Y:S01]  /*6910*/  @!UPT UIADD3 URZ, UPT, UPT, URZ, URZ, URZ ;  /* 0x000000fffffff290 */ /* 0x000fe2000fffe0ff */
[----:B----4-:R-:W-:Y:S11]  /*6920*/  @P0 BRA `(.L_x_114) ;  /* 0x0000000000080947 */ /* 0x010ff60003800000 */
[----:B------:R-:W1:Y:S02]  /*6930*/  SYNCS.PHASECHK.TRANS64.TRYWAIT P0, [R90+URZ+0xc0], R7 ;  /* 0x0000c0075a0075a7 */ /* 0x000e6400080011ff */
[----:B-1----:R-:W-:Y:S05]  /*6940*/  @!P0 BRA `(.L_x_115) ;  /* 0x0000004000588947 */ /* 0x002fea0003800000 */
.L_x_114:
[----:B------:R-:W-:Y:S05]  /*6950*/  @!P1 BRA `(.L_x_116) ;  /* 0x0000000000409947 */ /* 0x000fea0003800000 */
[----:B------:R-:W4:Y:S01]  /*6960*/  LDCU.64 UR8, c[0x4][0x78] ;  /* 0x01000f00ff0877ac */ /* 0x000f220008000a00 */
[----:B------:R-:W-:Y:S01]  /*6970*/  MOV R3, 0x0 ;  /* 0x0000000000037802 */ /* 0x000fe20000000f00 */
[----:B------:R-:W-:Y:S02]  /*6980*/  HFMA2 R12, -RZ, RZ, 0, 5.9604644775390625e-08 ;  /* 0x00000001ff0c7431 */ /* 0x000fe400000001ff */
[----:B------:R-:W-:Y:S02]  /*6990*/  IMAD.MOV.U32 R8, RZ, RZ, 0x192 ;  /* 0x00000192ff087424 */ /* 0x000fe400078e00ff */
[----:B------:R-:W-:Y:S01]  /*69a0*/  IMAD.MOV.U32 R13, RZ, RZ, RZ ;  /* 0x000000ffff0d7224 */ /* 0x000fe200078e00ff */
[----:B------:R-:W1:Y:S01]  /*69b0*/  LDCU.64 UR6, c[0x4][0x80] ;  /* 0x01001000ff0677ac */ /* 0x000e620008000a00 */
[----:B------:R-:W2:Y:S01]  /*69c0*/  LDC.64 R2, c[0x4][R3] ;  /* 0x0100000003027b82 */ /* 0x000ea20000000a00 */
[----:B------:R-:W5:Y:S01]  /*69d0*/  LDCU.64 UR4, c[0x4][0x18] ;  /* 0x01000300ff0477ac */ /* 0x000f620008000a00 */
[----:B----4-:R-:W-:Y:S01]  /*69e0*/  MOV R5, UR9 ;  /* 0x0000000900057c02 */ /* 0x010fe20008000f00 */
[----:B------:R-:W-:Y:S01]  /*69f0*/  IMAD.U32 R4, RZ, RZ, UR8 ;  /* 0x00000008ff047e24 */ /* 0x000fe2000f8e00ff */
[----:B-1----:R-:W-:Y:S01]  /*6a00*/  MOV R7, UR7 ;  /* 0x0000000700077c02 */ /* 0x002fe20008000f00 */
[----:B------:R-:W-:Y:S01]  /*6a10*/  IMAD.U32 R6, RZ, RZ, UR6 ;  /* 0x00000006ff067e24 */ /* 0x000fe2000f8e00ff */
[----:B-----5:R-:W-:Y:S01]  /*6a20*/  MOV R11, UR5 ;  /* 0x00000005000b7c02 */ /* 0x020fe20008000f00 */
[----:B------:R-:W-:Y:S02]  /*6a30*/  IMAD.U32 R10, RZ, RZ, UR4 ;  /* 0x00000004ff0a7e24 */ /* 0x000fe4000f8e00ff */
[----:B------:R-:W-:Y:S07]  /*6a40*/  LEPC R20, `(.L_x_116) ;  /* 0x000000001014794e */ /* 0x000fee0000000000 */
[----:B--23--:R-:W-:Y:S05]  /*6a50*/  CALL.ABS.NOINC R2 ;  /* 0x0000000002007343 */ /* 0x00cfea0003c00000 */
.L_x_116:
[-C--:B--2---:R-:W-:Y:S01]  /*6a60*/  F2FP.F16.E4M3.UNPACK_B R42, R72.reuse ;  /* 0x00000048ff2a723e */ /* 0x084fe200020006ff */
[----:B------:R-:W-:Y:S05]  /*6a70*/  WARPSYNC.ALL ;  /* 0x0000000000007948 */ /* 0x000fea0003800000 */
[----:B------:R-:W-:Y:S01]  /*6a80*/  R2UR UR4, R39 ;  /* 0x00000000270472ca */ /* 0x000fe200000e0000 */
[--C-:B------:R-:W-:Y:S01]  /*6a90*/  HADD2.F32 R40, -RZ, R42.reuse.H0_H0 ;  /* 0x2000002aff287230 */ /* 0x100fe20000004100 */
[----:B------:R-:W-:Y:S01]  /*6aa0*/  F2FP.F16.E4M3.UNPACK_B R43, R72.H1 ;  /* 0x00000048ff2b723e */ /* 0x000fe200030006ff */
[----:B------:R-:W-:Y:S01]  /*6ab0*/  HADD2.F32 R42, -RZ, R42.H1_H1 ;  /* 0x3000002aff2a7230 */ /* 0x000fe20000004100 */
[-C--:B------:R-:W-:Y:S01]  /*6ac0*/  F2FP.F16.E4M3.UNPACK_B R45, R73.reuse ;  /* 0x00000049ff2d723e */ /* 0x080fe200020006ff */
[----:B------:R-:W-:Y:S01]  /*6ad0*/  BSSY.RECONVERGENT B0, `(.L_x_117) ;  /* 0x000009e000007945 */ /* 0x000fe20003800200 */
[----:B------:R-:W-:Y:S01]  /*6ae0*/  F2FP.F16.E4M3.UNPACK_B R47, R73.H1 ;  /* 0x00000049ff2f723e */ /* 0x000fe200030006ff */
[--C-:B------:R-:W-:Y:S01]  /*6af0*/  HADD2.F32 R44, -RZ, R43.reuse.H0_H0 ;  /* 0x2000002bff2c7230 */ /* 0x100fe20000004100 */
[-C--:B------:R-:W-:Y:S01]  /*6b00*/  F2FP.F16.E4M3.UNPACK_B R49, R74.reuse ;  /* 0x0000004aff31723e */ /* 0x080fe200020006ff */
[----:B------:R-:W-:Y:S01]  /*6b10*/  HADD2.F32 R46, -RZ, R43.H1_H1 ;  /* 0x3000002bff2e7230 */ /* 0x000fe20000004100 */
[----:B------:R-:W-:Y:S01]  /*6b20*/  F2FP.F16.E4M3.UNPACK_B R51, R74.H1 ;  /* 0x0000004aff33723e */ /* 0x000fe200030006ff */
[--C-:B------:R-:W-:Y:S01]  /*6b30*/  HADD2.F32 R43, -RZ, R45.reuse.H0_H0 ;  /* 0x2000002dff2b7230 */ /* 0x100fe20000004100 */
[-C--:B------:R-:W-:Y:S01]  /*6b40*/  F2FP.F16.E4M3.UNPACK_B R53, R75.reuse ;  /* 0x0000004bff35723e */ /* 0x080fe200020006ff */
[----:B-1----:R-:W3:Y:S01]  /*6b50*/  LDTM.x32 R4, tmem[UR4] ;  /* 0x00000004000479ee */ /* 0x002ee200082c0000 */
[----:B------:R-:W-:Y:S01]  /*6b60*/  F2FP.F16.E4M3.UNPACK_B R55, R75.H1 ;  /* 0x0000004bff37723e */ /* 0x000fe200030006ff */
[----:B------:R-:W-:Y:S01]  /*6b70*/  HADD2.F32 R48, -RZ, R45.H1_H1 ;  /* 0x3000002dff307230 */ /* 0x000fe20000004100 */
[-C--:B------:R-:W-:Y:S01]  /*6b80*/  F2FP.F16.E4M3.UNPACK_B R57, R76.reuse ;  /* 0x0000004cff39723e */ /* 0x080fe200020006ff */
[----:B------:R-:W-:Y:S01]  /*6b90*/  HADD2.F32 R52, -RZ, R49.H1_H1 ;  /* 0x30000031ff347230 */ /* 0x000fe20000004100 */
[----:B------:R-:W-:Y:S01]  /*6ba0*/  IADD3 R112, PT, PT, R84, UR43, RZ ;  /* 0x0000002b54707c10 */ /* 0x000fe2000fffe0ff */
[----:B------:R-:W-:Y:S01]  /*6bb0*/  HADD2.F32 R56, -RZ, R53.H1_H1 ;  /* 0x30000035ff387230 */ /* 0x000fe20000004100 */
[----:B------:R-:W-:Y:S01]  /*6bc0*/  MOV R101, 0x10 ;  /* 0x0000001000657802 */ /* 0x000fe20000000f00 */
[----:B------:R-:W-:Y:S01]  /*6bd0*/  HADD2.F32 R60, -RZ, R57.H1_H1 ;  /* 0x30000039ff3c7230 */ /* 0x000fe20000004100 */
[----:B------:R-:W-:Y:S01]  /*6be0*/  LOP3.LUT P5, RZ, R85, 0x80, RZ, 0xc0, !PT ;  /* 0x0000008055ff7812 */ /* 0x000fe200078ac0ff */
[--C-:B------:R-:W-:Y:S01]  /*6bf0*/  HADD2.F32 R45, -RZ, R47.reuse.H0_H0 ;  /* 0x2000002fff2d7230 */ /* 0x100fe20000004100 */
[----:B------:R-:W-:Y:S01]  /*6c00*/  F2FP.F16.E4M3.UNPACK_B R59, R76.H1 ;  /* 0x0000004cff3b723e */ /* 0x000fe200030006ff */
[----:B------:R-:W-:Y:S01]  /*6c10*/  HADD2.F32 R50, -RZ, R47.H1_H1 ;  /* 0x3000002fff327230 */ /* 0x000fe20000004100 */
[----:B------:R-:W-:Y:S01]  /*6c20*/  SEL R101, R101, 0xfffffff0, !P5 ;  /* 0xfffffff065657807 */ /* 0x000fe20006800000 */
[----:B------:R-:W-:Y:S01]  /*6c30*/  HADD2.F32 R47, -RZ, R49.H0_H0 ;  /* 0x20000031ff2f7230 */ /* 0x000fe20000004100 */
[-C--:B------:R-:W-:Y:S01]  /*6c40*/  F2FP.F16.E4M3.UNPACK_B R61, R77.reuse ;  /* 0x0000004dff3d723e */ /* 0x080fe200020006ff */
[--C-:B------:R-:W-:Y:S01]  /*6c50*/  HADD2.F32 R49, -RZ, R51.reuse.H0_H0 ;  /* 0x20000033ff317230 */ /* 0x100fe20000004100 */
[----:B------:R-:W-:Y:S01]  /*6c60*/  F2FP.F16.E4M3.UNPACK_B R63, R77.H1 ;  /* 0x0000004dff3f723e */ /* 0x000fe200030006ff */
[----:B------:R-:W-:Y:S01]  /*6c70*/  HADD2.F32 R54, -RZ, R51.H1_H1 ;  /* 0x30000033ff367230 */ /* 0x000fe20000004100 */
[-C--:B------:R-:W-:Y:S01]  /*6c80*/  F2FP.F16.E4M3.UNPACK_B R65, R78.reuse ;  /* 0x0000004eff41723e */ /* 0x080fe200020006ff */
[----:B------:R-:W-:Y:S01]  /*6c90*/  HADD2.F32 R51, -RZ, R53.H0_H0 ;  /* 0x20000035ff337230 */ /* 0x000fe20000004100 */
[----:B------:R-:W-:Y:S01]  /*6ca0*/  F2FP.F16.E4M3.UNPACK_B R67, R78.H1 ;  /* 0x0000004eff43723e */ /* 0x000fe200030006ff */
[----:B------:R-:W-:Y:S01]  /*6cb0*/  HADD2.F32 R64, -RZ, R61.H1_H1 ;  /* 0x3000003dff407230 */ /* 0x000fe20000004100 */
[----:B------:R-:W-:Y:S01]  /*6cc0*/  ISETP.NE.AND P0, PT, R97, RZ, PT ;  /* 0x000000ff6100720c */ /* 0x000fe20003f05270 */
[C---:B---3--:R-:W-:Y:S01]  /*6cd0*/  FMUL R0, R38.reuse, R4 ;  /* 0x0000000426007220 */ /* 0x048fe20000400000 */
[C---:B------:R-:W-:Y:S01]  /*6ce0*/  FMUL R2, R38.reuse, R5 ;  /* 0x0000000526027220 */ /* 0x040fe20000400000 */
[C---:B------:R-:W-:Y:S01]  /*6cf0*/  FMUL R4, R38.reuse, R8 ;  /* 0x0000000826047220 */ /* 0x040fe20000400000 */
[C---:B------:R-:W-:Y:S01]  /*6d00*/  FMUL R5, R38.reuse, R9 ;  /* 0x0000000926057220 */ /* 0x040fe20000400000 */
[C---:B------:R-:W-:Y:S01]  /*6d10*/  FFMA R0, R41.reuse, R40, R0 ;  /* 0x0000002829007223 */ /* 0x040fe20000000000 */
[C---:B------:R-:W-:Y:S01]  /*6d20*/  FFMA R2, R41.reuse, R42, R2 ;  /* 0x0000002a29027223 */ /* 0x040fe20000000002 */
[C---:B------:R-:W-:Y:S01]  /*6d30*/  FMUL R8, R38.reuse, R12 ;  /* 0x0000000c26087220 */ /* 0x040fe20000400000 */
[C---:B------:R-:W-:Y:S01]  /*6d40*/  FMUL R9, R38.reuse, R13 ;  /* 0x0000000d26097220 */ /* 0x040fe20000400000 */
[C---:B------:R-:W-:Y:S01]  /*6d50*/  FMUL R12, R38.reuse, R16 ;  /* 0x00000010260c7220 */ /* 0x040fe20000400000 */
[C---:B------:R-:W-:Y:S01]  /*6d60*/  FMUL R13, R38.reuse, R17 ;  /* 0x00000011260d7220 */ /* 0x040fe20000400000 */
[C---:B------:R-:W-:Y:S01]  /*6d70*/  FMUL R16, R38.reuse, R20 ;  /* 0x0000001426107220 */ /* 0x040fe20000400000 */
[C---:B------:R-:W-:Y:S01]  /*6d80*/  FMUL R17, R38.reuse, R21 ;  /* 0x0000001526117220 */ /* 0x040fe20000400000 */
[C---:B------:R-:W-:Y:S01]  /*6d90*/  FMUL R20, R38.reuse, R24 ;  /* 0x0000001826147220 */ /* 0x040fe20000400000 */
[C---:B------:R-:W-:Y:S01]  /*6da0*/  FMUL R21, R38.reuse, R25 ;  /* 0x0000001926157220 */ /* 0x040fe20000400000 */
[----:B------:R-:W-:Y:S02]  /*6db0*/  HADD2.F32 R68, -RZ, R65.H1_H1 ;  /* 0x30000041ff447230 */ /* 0x000fe40000004100 */
[C---:B------:R-:W-:Y:S01]  /*6dc0*/  FMUL R24, R38.reuse, R28 ;  /* 0x0000001c26187220 */ /* 0x040fe20000400000 */
[C---:B------:R-:W-:Y:S01]  /*6dd0*/  FMUL R25, R38.reuse, R29 ;  /* 0x0000001d26197220 */ /* 0x040fe20000400000 */
[C---:B------:R-:W-:Y:S01]  /*6de0*/  FMUL R28, R38.reuse, R32 ;  /* 0x00000020261c7220 */ /* 0x040fe20000400000 */
[C---:B------:R-:W-:Y:S01]  /*6df0*/  FMUL R29, R38.reuse, R33 ;  /* 0x00000021261d7220 */ /* 0x040fe20000400000 */
[C---:B------:R-:W-:Y:S01]  /*6e00*/  FMUL R3, R38.reuse, R6 ;  /* 0x0000000626037220 */ /* 0x040fe20000400000 */
[C---:B------:R-:W-:Y:S01]  /*6e10*/  FMUL R7, R38.reuse, R7 ;  /* 0x0000000726077220 */ /* 0x040fe20000400000 */
[----:B------:R-:W-:Y:S01]  /*6e20*/  FMUL R6, R38, R10 ;  /* 0x0000000a26067220 */ /* 0x000fe20000400000 */
[-C--:B------:R-:W-:Y:S01]  /*6e30*/  F2FP.F16.E4M3.UNPACK_B R40, R79.reuse ;  /* 0x0000004fff28723e */ /* 0x080fe200020006ff */
[C---:B------:R-:W-:Y:S01]  /*6e40*/  FFMA R3, R41.reuse, R44, R3 ;  /* 0x0000002c29037223 */ /* 0x040fe20000000003 */
[C---:B------:R-:W-:Y:S01]  /*6e50*/  FFMA R7, R41.reuse, R46, R7 ;  /* 0x0000002e29077223 */ /* 0x040fe20000000007 */
[----:B------:R-:W-:Y:S01]  /*6e60*/  F2FP.F16.E4M3.UNPACK_B R42, R79.H1 ;  /* 0x0000004fff2a723e */ /* 0x000fe200030006ff */
[C---:B------:R-:W-:Y:S01]  /*6e70*/  FFMA R4, R41.reuse, R43, R4 ;  /* 0x0000002b29047223 */ /* 0x040fe20000000004 */
[C---:B------:R-:W-:Y:S01]  /*6e80*/  FFMA R5, R41.reuse, R48, R5 ;  /* 0x0000003029057223 */ /* 0x040fe20000000005 */
[----:B------:R-:W-:Y:S01]  /*6e90*/  ISETP.NE.AND P6, PT, R102, RZ, PT ;  /* 0x000000ff6600720c */ /* 0x000fe20003fc5270 */
[----:B------:R-:W-:Y:S01]  /*6ea0*/  FFMA R6, R41, R45, R6 ;  /* 0x0000002d29067223 */ /* 0x000fe20000000006 */
[----:B------:R-:W-:Y:S01]  /*6eb0*/  F2FP.SATFINITE.E4M3.F32.PACK_AB_MERGE_C R99, R7, R3, RZ ;  /* 0x000000030763723e */ /* 0x000fe200048070ff */
[C---:B------:R-:W-:Y:S01]  /*6ec0*/  FMUL R11, R38.reuse, R11 ;  /* 0x0000000b260b7220 */ /* 0x040fe20000400000 */
[C---:B------:R-:W-:Y:S01]  /*6ed0*/  FMUL R10, R38.reuse, R14 ;  /* 0x0000000e260a7220 */ /* 0x040fe20000400000 */
[----:B------:R-:W-:Y:S01]  /*6ee0*/  FMUL R15, R38, R15 ;  /* 0x0000000f260f7220 */ /* 0x000fe20000400000 */
[----:B------:R-:W-:Y:S01]  /*6ef0*/  F2FP.SATFINITE.E4M3.F32.PACK_AB_MERGE_C R104, R2, R0, R99 ;  /* 0x000000000268723e */ /* 0x000fe20004807063 */
[C---:B------:R-:W-:Y:S01]  /*6f00*/  FFMA R11, R41.reuse, R50, R11 ;  /* 0x00000032290b7223 */ /* 0x040fe2000000000b */
[----:B------:R-:W-:Y:S01]  /*6f10*/  IADD3 R99, PT, PT, R112, R101, RZ ;  /* 0x0000006570637210 */ /* 0x000fe20007ffe0ff */
[C---:B------:R-:W-:Y:S01]  /*6f20*/  FFMA R8, R41.reuse, R47, R8 ;  /* 0x0000002f29087223 */ /* 0x040fe20000000008 */
[----:B------:R-:W-:Y:S01]  /*6f30*/  FFMA R9, R41, R52, R9 ;  /* 0x0000003429097223 */ /* 0x000fe20000000009 */
[--C-:B------:R-:W-:Y:S01]  /*6f40*/  HADD2.F32 R53, -RZ, R55.reuse.H0_H0 ;  /* 0x20000037ff357230 */ /* 0x100fe20000004100 */
[----:B------:R-:W-:Y:S01]  /*6f50*/  F2FP.SATFINITE.E4M3.F32.PACK_AB_MERGE_C R105, R11, R6, RZ ;  /* 0x000000060b69723e */ /* 0x000fe200048070ff */
[C---:B------:R-:W-:Y:S01]  /*6f60*/  FFMA R10, R41.reuse, R49, R10 ;  /* 0x00000031290a7223 */ /* 0x040fe2000000000a */
[C---:B------:R-:W-:Y:S01]  /*6f70*/  FFMA R15, R41.reuse, R54, R15 ;  /* 0x00000036290f7223 */ /* 0x040fe2000000000f */
[----:B------:R-:W-:Y:S01]  /*6f80*/  FFMA R12, R41, R51, R12 ;  /* 0x00000033290c7223 */ /* 0x000fe2000000000c */
[----:B------:R-:W-:Y:S01]  /*6f90*/  F2FP.SATFINITE.E4M3.F32.PACK_AB_MERGE_C R105, R5, R4, R105 ;  /* 0x000000040569723e */ /* 0x000fe20004807069 */
[----:B------:R-:W-:Y:S01]  /*6fa0*/  FFMA R13, R41, R56, R13 ;  /* 0x00000038290d7223 */ /* 0x000fe2000000000d */
[----:B------:R-:W-:Y:S01]  /*6fb0*/  HADD2.F32 R58, -RZ, R55.H1_H1 ;  /* 0x30000037ff3a7230 */ /* 0x000fe20000004100 */
[----:B------:R-:W-:Y:S01]  /*6fc0*/  F2FP.SATFINITE.E4M3.F32.PACK_AB_MERGE_C R106, R15, R10, RZ ;  /* 0x0000000a0f6a723e */ /* 0x000fe200048070ff */
[----:B------:R-:W-:Y:S02]  /*6fd0*/  HADD2.F32 R55, -RZ, R57.H0_H0 ;  /* 0x20000039ff377230 */ /* 0x000fe40000004100 */
[C---:B------:R-:W-:Y:S01]  /*6fe0*/  FMUL R14, R38.reuse, R18 ;  /* 0x00000012260e7220 */ /* 0x040fe20000400000 */
[C---:B------:R-:W-:Y:S01]  /*6ff0*/  FMUL R19, R38.reuse, R19 ;  /* 0x0000001326137220 */ /* 0x040fe20000400000 */
[--C-:B------:R-:W-:Y:S02]  /*7000*/  HADD2.F32 R57, -RZ, R59.reuse.H0_H0 ;  /* 0x2000003bff397230 */ /* 0x100fe40000004100 */
[C---:B------:R-:W-:Y:S01]  /*7010*/  FMUL R18, R38.reuse, R22 ;  /* 0x0000001626127220 */ /* 0x040fe20000400000 */
[C---:B------:R-:W-:Y:S01]  /*7020*/  FFMA R14, R41.reuse, R53, R14 ;  /* 0x00000035290e7223 */ /* 0x040fe2000000000e */
[----:B------:R-:W-:Y:S02]  /*7030*/  HADD2.F32 R62, -RZ, R59.H1_H1 ;  /* 0x3000003bff3e7230 */ /* 0x000fe40000004100 */
[C---:B------:R-:W-:Y:S01]  /*7040*/  FFMA R19, R41.reuse, R58, R19 ;  /* 0x0000003a29137223 */ /* 0x040fe20000000013 */
[----:B------:R-:W-:Y:S02]  /*7050*/  HADD2.F32 R59, -RZ, R61.H0_H0 ;  /* 0x2000003dff3b7230 */ /* 0x000fe40000004100 */
[C---:B------:R-:W-:Y:S01]  /*7060*/  FMUL R23, R38.reuse, R23 ;  /* 0x0000001726177220 */ /* 0x040fe20000400000 */
[C---:B------:R-:W-:Y:S01]  /*7070*/  FFMA R16, R41.reuse, R55, R16 ;  /* 0x0000003729107223 */ /* 0x040fe20000000010 */
[C---:B------:R-:W-:Y:S01]  /*7080*/  FFMA R17, R41.reuse, R60, R17 ;  /* 0x0000003c29117223 */ /* 0x040fe20000000011 */
[--C-:B------:R-:W-:Y:S02]  /*7090*/  HADD2.F32 R61, -RZ, R63.reuse.H0_H0 ;  /* 0x2000003fff3d7230 */ /* 0x100fe40000004100 */
[C---:B------:R-:W-:Y:S01]  /*70a0*/  FFMA R18, R41.reuse, R57, R18 ;  /* 0x0000003929127223 */ /* 0x040fe20000000012 */
[----:B------:R-:W-:Y:S02]  /*70b0*/  HADD2.F32 R66, -RZ, R63.H1_H1 ;  /* 0x3000003fff427230 */ /* 0x000fe40000004100 */
[C---:B------:R-:W-:Y:S01]  /*70c0*/  FMUL R22, R38.reuse, R26 ;  /* 0x0000001a26167220 */ /* 0x040fe20000400000 */
[----:B------:R-:W-:Y:S02]  /*70d0*/  HADD2.F32 R63, -RZ, R65.H0_H0 ;  /* 0x20000041ff3f7230 */ /* 0x000fe40000004100 */
[C---:B------:R-:W-:Y:S01]  /*70e0*/  FFMA R23, R41.reuse, R62, R23 ;  /* 0x0000003e29177223 */ /* 0x040fe20000000017 */
[C---:B------:R-:W-:Y:S01]  /*70f0*/  FMUL R27, R38.reuse, R27 ;  /* 0x0000001b261b7220 */ /* 0x040fe20000400000 */
[C---:B------:R-:W-:Y:S01]  /*7100*/  FFMA R20, R41.reuse, R59, R20 ;  /* 0x0000003b29147223 */ /* 0x040fe20000000014 */
[C---:B------:R-:W-:Y:S01]  /*7110*/  FFMA R21, R41.reuse, R64, R21 ;  /* 0x0000004029157223 */ /* 0x040fe20000000015 */
[--C-:B------:R-:W-:Y:S02]  /*7120*/  HADD2.F32 R65, -RZ, R67.reuse.H0_H0 ;  /* 0x20000043ff417230 */ /* 0x100fe40000004100 */
[C---:B------:R-:W-:Y:S01]  /*7130*/  FFMA R22, R41.reuse, R61, R22 ;  /* 0x0000003d29167223 */ /* 0x040fe20000000016 */
[----:B------:R-:W-:Y:S02]  /*7140*/  HADD2.F32 R70, -RZ, R67.H1_H1 ;  /* 0x30000043ff467230 */ /* 0x000fe40000004100 */
[C---:B------:R-:W-:Y:S01]  /*7150*/  FMUL R26, R38.reuse, R30 ;  /* 0x0000001e261a7220 */ /* 0x040fe20000400000 */
[--C-:B------:R-:W-:Y:S02]  /*7160*/  HADD2.F32 R67, -RZ, R40.reuse.H0_H0 ;  /* 0x20000028ff437230 */ /* 0x100fe40000004100 */
[C---:B------:R-:W-:Y:S01]  /*7170*/  FFMA R27, R41.reuse, R66, R27 ;  /* 0x00000042291b7223 */ /* 0x040fe2000000001b */
[C---:B------:R-:W-:Y:S01]  /*7180*/  FMUL R31, R38.reuse, R31 ;  /* 0x0000001f261f7220 */ /* 0x040fe20000400000 */
[C---:B------:R-:W-:Y:S01]  /*7190*/  FFMA R24, R41.reuse, R63, R24 ;  /* 0x0000003f29187223 */ /* 0x040fe20000000018 */
[----:B------:R-:W-:Y:S02]  /*71a0*/  HADD2.F32 R40, -RZ, R40.H1_H1 ;  /* 0x30000028ff287230 */ /* 0x000fe40000004100 */
[C---:B------:R-:W-:Y:S01]  /*71b0*/  FFMA R25, R41.reuse, R68, R25 ;  /* 0x0000004429197223 */ /* 0x040fe20000000019 */
[--C-:B------:R-:W-:Y:S02]  /*71c0*/  HADD2.F32 R69, -RZ, R42.reuse.H0_H0 ;  /* 0x2000002aff457230 */ /* 0x100fe40000004100 */
[C---:B------:R-:W-:Y:S01]  /*71d0*/  FFMA R26, R41.reuse, R65, R26 ;  /* 0x00000041291a7223 */ /* 0x040fe2000000001a */
[----:B------:R-:W-:Y:S02]  /*71e0*/  HADD2.F32 R42, -RZ, R42.H1_H1 ;  /* 0x3000002aff2a7230 */ /* 0x000fe40000004100 */
[C---:B------:R-:W-:Y:S01]  /*71f0*/  FMUL R30, R38.reuse, R34 ;  /* 0x00000022261e7220 */ /* 0x040fe20000400000 */
[----:B------:R-:W-:Y:S01]  /*7200*/  FFMA R31, R41, R70, R31 ;  /* 0x00000046291f7223 */ /* 0x000fe2000000001f */
[----:B------:R-:W-:Y:S01]  /*7210*/  FMUL R35, R38, R35 ;  /* 0x0000002326237220 */ /* 0x000fe20000400000 */
[----:B------:R-:W-:Y:S01]  /*7220*/  F2FP.SATFINITE.E4M3.F32.PACK_AB_MERGE_C R107, R19, R14, RZ ;  /* 0x0000000e136b723e */ /* 0x000fe200048070ff */
[C---:B------:R-:W-:Y:S01]  /*7230*/  FFMA R28, R41.reuse, R67, R28 ;  /* 0x00000043291c7223 */ /* 0x040fe2000000001c */
[C---:B------:R-:W-:Y:S01]  /*7240*/  FFMA R29, R41.reuse, R40, R29 ;  /* 0x00000028291d7223 */ /* 0x040fe2000000001d */
[C---:B------:R-:W-:Y:S01]  /*7250*/  FFMA R30, R41.reuse, R69, R30 ;  /* 0x00000045291e7223 */ /* 0x040fe2000000001e */
[----:B------:R-:W-:Y:S01]  /*7260*/  FFMA R35, R41, R42, R35 ;  /* 0x0000002a29237223 */ /* 0x000fe20000000023 */
[----:B------:R-:W-:Y:S02]  /*7270*/  F2FP.SATFINITE.E4M3.F32.PACK_AB_MERGE_C R106, R9, R8, R106 ;  /* 0x00000008096a723e */ /* 0x000fe4000480706a */
[----:B------:R-:W-:Y:S02]  /*7280*/  F2FP.SATFINITE.E4M3.F32.PACK_AB_MERGE_C R107, R13, R12, R107 ;  /* 0x0000000c0d6b723e */ /* 0x000fe4000480706b */
[----:B------:R-:W-:Y:S02]  /*7290*/  F2FP.SATFINITE.E4M3.F32.PACK_AB_MERGE_C R108, R23, R18, RZ ;  /* 0x00000012176c723e */ /* 0x000fe400048070ff */
[----:B------:R-:W-:Y:S01]  /*72a0*/  F2FP.SATFINITE.E4M3.F32.PACK_AB_MERGE_C R109, R27, R22, RZ ;  /* 0x000000161b6d723e */ /* 0x000fe200048070ff */
[----:B------:R1:W-:Y:S01]  /*72b0*/  STS.128 [R84+UR43+0x4200], R104 ;  /* 0x0042006854007988 */ /* 0x0003e20008000c2b */
[----:B------:R-:W-:Y:S02]  /*72c0*/  F2FP.SATFINITE.E4M3.F32.PACK_AB_MERGE_C R103, R31, R26, RZ ;  /* 0x0000001a1f67723e */ /* 0x000fe400048070ff */
[----:B------:R-:W-:Y:S02]  /*72d0*/  F2FP.SATFINITE.E4M3.F32.PACK_AB_MERGE_C R113, R35, R30, RZ ;  /* 0x0000001e2371723e */ /* 0x000fe400048070ff */
[----:B------:R-:W-:Y:S02]  /*72e0*/  F2FP.SATFINITE.E4M3.F32.PACK_AB_MERGE_C R108, R17, R16, R108 ;  /* 0x00000010116c723e */ /* 0x000fe4000480706c */
[----:B------:R-:W-:Y:S02]  /*72f0*/  F2FP.SATFINITE.E4M3.F32.PACK_AB_MERGE_C R109, R21, R20, R109 ;  /* 0x00000014156d723e */ /* 0x000fe4000480706d */
[----:B------:R-:W-:Y:S02]  /*7300*/  F2FP.SATFINITE.E4M3.F32.PACK_AB_MERGE_C R110, R25, R24, R103 ;  /* 0x00000018196e723e */ /* 0x000fe40004807067 */
[----:B------:R-:W-:Y:S02]  /*7310*/  F2FP.SATFINITE.E4M3.F32.PACK_AB_MERGE_C R111, R29, R28, R113 ;  /* 0x0000001c1d6f723e */ /* 0x000fe40004807071 */
[----:B------:R-:W-:Y:S02]  /*7320*/  LEA R103, R93, UR43, 0x3 ;  /* 0x0000002b5d677c11 */ /* 0x000fe4000f8e18ff */
[----:B------:R-:W-:Y:S01]  /*7330*/  @P6 SHF.L.U32 R112, R92, 0x1f, RZ ;  /* 0x0000001f5c706819 */ /* 0x000fe200000006ff */
[----:B------:R1:W-:Y:S01]  /*7340*/  STS.128 [R99+0x4200], R108 ;  /* 0x0042006c63007388 */ /* 0x0003e20000000c00 */
[----:B------:R-:W-:Y:S01]  /*7350*/  @!PT LDS RZ, [RZ] ;  /* 0x00000000fffff984 */ /* 0x000fe20000000800 */
[----:B------:R-:W-:Y:S01]  /*7360*/  @!PT LDS RZ, [RZ] ;  /* 0x00000000fffff984 */ /* 0x000fe20000000800 */
[----:B------:R-:W-:Y:S01]  /*7370*/  @!PT LDS RZ, [RZ] ;  /* 0x00000000fffff984 */ /* 0x000fe20000000800 */
[----:B------:R-:W-:Y:S01]  /*7380*/  @!PT LDS RZ, [RZ] ;  /* 0x00000000fffff984 */ /* 0x000fe20000000800 */
[----:B------:R2:W-:Y:S07]  /*7390*/  MEMBAR.ALL.CTA ;  /* 0x0000000000007992 */ /* 0x0005ee0000008000 */
[----:B--2---:R-:W2:Y:S02]  /*73a0*/  FENCE.VIEW.ASYNC.S ;  /* 0x00000000000073c6 */ /* 0x004ea40000000000 */
[----:B--2---:R-:W-:Y:S06]  /*73b0*/  BAR.SYNC.DEFER_BLOCKING 0x1, 0x80 ;  /* 0x0042000000007b1d */ /* 0x004fec0000010000 */
[----:B------:R-:W-:Y:S05]  /*73c0*/  @P0 BRA `(.L_x_118) ;  /* 0x0000000000380947 */ /* 0x000fea0003800000 */
[----:B------:R-:W-:Y:S01]  /*73d0*/  UIADD3 UR4, UPT, UPT, UR43, 0x4200, URZ ;  /* 0x000042002b047890 */ /* 0x000fe2000fffe0ff */
[----:B------:R-:W-:Y:S01]  /*73e0*/  UMOV UR51, UR36 ;  /* 0x0000002400337c82 */ /* 0x000fe20008000000 */
[----:B------:R-:W-:Y:S02]  /*73f0*/  UIADD3 UR9, UPT, UPT, UR49, 0x80, URZ ;  /* 0x0000008031097890 */ /* 0x000fe4000fffe0ff */
[----:B------:R-:W-:Y:S02]  /*7400*/  UIADD3 UR8, UPT, UPT, UR43, 0x4a00, URZ ;  /* 0x00004a002b087890 */ /* 0x000fe4000fffe0ff */
[----:B------:R-:W-:Y:S01]  /*7410*/  MOV R96, UR4 ;  /* 0x0000000400607c02 */ /* 0x000fe20008000f00 */
[----:B------:R-:W-:Y:S01]  /*7420*/  UIADD3 UR4, UP0, UPT, UR62, 0x680, URZ ;  /* 0x000006803e047890 */ /* 0x000fe2000ff1e0ff */
[----:B------:R-:W-:Y:S02]  /*7430*/  UMOV UR10, UR50 ;  /* 0x00000032000a7c82 */ /* 0x000fe40008000000 */
[----:B------:R-:W-:Y:S01]  /*7440*/  R2UR UR48, R96 ;  /* 0x00000000603072ca */ /* 0x000fe200000e0000 */
[----:B------:R-:W-:Y:S01]  /*7450*/  UIADD3.X UR5, UPT, UPT, URZ, UR63, URZ, UP0, !UPT ;  /* 0x0000003fff057290 */ /* 0x000fe200087fe4ff */
[----:B------:R-:W-:Y:S11]  /*7460*/  UMOV UR11, UR36 ;  /* 0x00000024000b7c82 */ /* 0x000ff60008000000 */
[----:B------:R2:W-:Y:S01]  /*7470*/  UTMASTG.3D [UR48], [UR4] ;  /* 0x00000030040073b5 */ /* 0x0005e20008010000 */
[----:B------:R2:W-:Y:S01]  /*7480*/  UTMASTG.3D [UR8], [UR4] ;  /* 0x00000008040073b5 */ /* 0x0005e20008010000 */
[----:B------:R0:W-:Y:S01]  /*7490*/  UTMACMDFLUSH ;  /* 0x00000000000079b7 */ /* 0x0001e20000000000 */
[----:B--2---:R-:W-:Y:S04]  /*74a0*/  DEPBAR.LE SB0, 0x1 ;  /* 0x000080400000791a */ /* 0x004fe80000000000 */
.L_x_118:
[----:B------:R-:W-:Y:S05]  /*74b0*/  BSYNC.RECONVERGENT B0 ;  /* 0x0000000000007941 */ /* 0x000fea0003800200 */
.L_x_117:
[----:B------:R-:W-:Y:S06]  /*74c0*/  BAR.SYNC.DEFER_BLOCKING 0x1, 0x80 ;  /* 0x0042000000007b1d */ /* 0x000fec0000010000 */
[----:B------:R-:W2:Y:S01]  /*74d0*/  @P6 SYNCS.PHASECHK.TRANS64.TRYWAIT P0, [R103+URZ+0x50], R112 ;  /* 0x00005070670065a7 */ /* 0x000ea200080011ff */
[----:B------:R-:W-:Y:S01]  /*74e0*/  BSSY B1, `(.L_x_119) ;  /* 0x0000020000017945 */ /* 0x000fe20003800000 */
[----:B--2---:R-:W-:Y:S03]  /*74f0*/  @P6 SEL R71, RZ, 0x1, !P0 ;  /* 0x00000001ff476807 */ /* 0x004fe60004000000 */
[----:B------:R-:W-:Y:S05]  /*7500*/  @!P6 BRA `(.L_x_120) ;  /* 0x000000000074e947 */ /* 0x000fea0003800000 */
[----:B------:R-:W-:Y:S01]  /*7510*/  ISETP.NE.AND P1, PT, R100, RZ, PT ;  /* 0x000000ff6400720c */ /* 0x000fe20003f25270 */
[----:B------:R-:W2:Y:S01]  /*7520*/  S2R R0, SR_CgaCtaId ;  /* 0x0000000000007919 */ /* 0x000ea20000008800 */
[----:B------:R-:W-:Y:S01]  /*7530*/  ISETP.NE.AND P0, PT, R71, RZ, PT ;  /* 0x000000ff4700720c */ /* 0x000fe20003f05270 */
[----:B------:R-:W-:Y:S10]  /*7540*/  BSSY B0, `(.L_x_121) ;  /* 0x0000008000007945 */ /* 0x000ff40003800000 */
[----:B------:R-:W-:Y:S05]  /*7550*/  @P1 IMAD R2, R93, 0x1000, R84 ;  /* 0x000010005d021824 */ /* 0x000fea00078e0254 */
[----:B------:R-:W-:Y:S05]  /*7560*/  @P1 IADD3 R4, PT, PT, R2, UR43, RZ ;  /* 0x0000002b02041c10 */ /* 0x000fea000fffe0ff */
[----:B------:R-:W-:Y:S01]  /*7570*/  @P1 IMAD.IADD R3, R4, 0x1, R101 ;  /* 0x0000000104031824 */ /* 0x000fe200078e0265 */
[----:B------:R-:W-:Y:S06]  /*7580*/  @P0 BRA `(.L_x_122) ;  /* 0x00000000000c0947 */ /* 0x000fec0003800000 */
[----:B------:R-:W-:Y:S04]  /*7590*/  SHF.L.U32 R4, R92, 0x1f, RZ ;  /* 0x0000001f5c047819 */ /* 0x000fe800000006ff */
[----:B------:R-:W3:Y:S02]  /*75a0*/  SYNCS.PHASECHK.TRANS64.TRYWAIT P0, [R103+URZ+0x50], R4 ;  /* 0x00005004670075a7 */ /* 0x000ee400080011ff */
[----:B---3--:R-:W-:Y:S05]  /*75b0*/  @!P0 BRA `(.L_x_123) ;  /* 0x0000003400508947 */ /* 0x008fea0003800000 */
.L_x_122:
[----:B------:R-:W-:Y:S05]  /*75c0*/  BSYNC B0 ;  /* 0x0000000000007941 */ /* 0x000fea0003800000 */
.L_x_121:
[----:B------:R-:W-:Y:S01]  /*75d0*/  ISETP.NE.AND P0, PT, R100, RZ, PT ;  /* 0x000000ff6400720c */ /* 0x000fe20003f05270 */
[----:B---3--:R-:W-:Y:S02]  /*75e0*/  VIADD R103, R103, 0x70 ;  /* 0x0000007067677836 */ /* 0x008fe40000000000 */
[----:B------:R-:W-:Y:S03]  /*75f0*/  VIADD R93, R93, 0x1 ;  /* 0x000000015d5d7836 */ /* 0x000fe60000000000 */
[----:B--2---:R-:W-:Y:S07]  /*7600*/  PRMT R0, R0, 0x654, R103 ;  /* 0x0000065400007816 */ /* 0x004fee0000000067 */
[----:B------:R2:W3:Y:S04]  /*7610*/  @P0 LDS.128 R72, [R2+UR43+0x200] ;  /* 0x0002002b02480984 */ /* 0x0004e80008000c00 */
[----:B------:R2:W4:Y:S01]  /*7620*/  @P0 LDS.128 R76, [R3+0x200] ;  /* 0x00020000034c0984 */ /* 0x0005220000000c00 */
        /* <DEDUP_REMOVED lines=11> */
.L_x_120:
[----:B------:R-:W-:Y:S05]  /*76e0*/  BSYNC B1 ;  /* 0x0000000000017941 */ /* 0x000fea0003800000 */
.L_x_119:
[----:B--2---:R-:W-:Y:S05]  /*76f0*/  VIADD R0, R39, 0x20 ;  /* 0x0000002027007836 */ /* 0x004fea0000000000 */
[----:B------:R-:W-:Y:S04]  /*7700*/  SHF.R.U32.HI R0, RZ, 0x15, R0 ;  /* 0x00000015ff007819 */ /* 0x000fe80000011600 */
[----:B------:R-:W-:Y:S11]  /*7710*/  LOP3.LUT P0, RZ, R0, 0x3, R87, 0x48, !PT ;  /* 0x0000000300ff7812 */ /* 0x000ff60007804857 */
[----:B------:R-:W-:Y:S02]  /*7720*/  @!UPT UIADD3 URZ, UPT, UPT, URZ, URZ, URZ ;  /* 0x000000fffffff290 */ /* 0x000fe4000fffe0ff */
[----:B------:R-:W-:Y:S05]  /*7730*/  @!P0 BRA `(.L_x_124) ;  /* 0x0000000000408947 */ /* 0x000fea0003800000 */
[----:B------:R-:W2:Y:S01]  /*7740*/  LDCU.64 UR8, c[0x4][0x78] ;  /* 0x01000f00ff0877ac */ /* 0x000ea20008000a00 */
[----:B------:R-:W-:Y:S01]  /*7750*/  MOV R3, 0x0 ;  /* 0x0000000000037802 */ /* 0x000fe20000000f00 */
[----:B------:R-:W-:Y:S02]  /*7760*/  HFMA2 R12, -RZ, RZ, 0, 5.9604644775390625e-08 ;  /* 0x00000001ff0c7431 */ /* 0x000fe400000001ff */
[----:B------:R-:W-:Y:S02]  /*7770*/  IMAD.MOV.U32 R8, RZ, RZ, 0x192 ;  /* 0x00000192ff087424 */ /* 0x000fe400078e00ff */
[----:B------:R-:W-:Y:S01]  /*7780*/  IMAD.MOV.U32 R13, RZ, RZ, RZ ;  /* 0x000000ffff0d7224 */ /* 0x000fe200078e00ff */
[----:B------:R-:W5:Y:S01]  /*7790*/  LDCU.64 UR6, c[0x4][0x80] ;  /* 0x01001000ff0677ac */ /* 0x000f620008000a00 */
[----:B------:R-:W1:Y:S01]  /*77a0*/  LDC.64 R2, c[0x4][R3] ;  /* 0x0100000003027b82 */ /* 0x000e620000000a00 */
[----:B------:R-:W3:Y:S01]  /*77b0*/  LDCU.64 UR4, c[0x4][0x18] ;  /* 0x01000300ff0477ac */ /* 0x000ee20008000a00 */
[----:B--2---:R-:W-:Y:S01]  /*77c0*/  MOV R5, UR9 ;  /* 0x0000000900057c02 */ /* 0x004fe20008000f00 */
[----:B------:R-:W-:Y:S01]  /*77d0*/  IMAD.U32 R4, RZ, RZ, UR8 ;  /* 0x00000008ff047e24 */ /* 0x000fe2000f8e00ff */
[----:B-----5:R-:W-:Y:S01]  /*77e0*/  MOV R7, UR7 ;  /* 0x0000000700077c02 */ /* 0x020fe20008000f00 */
[----:B------:R-:W-:Y:S01]  /*77f0*/  IMAD.U32 R6, RZ, RZ, UR6 ;  /* 0x00000006ff067e24 */ /* 0x000fe2000f8e00ff */
[----:B---3--:R-:W-:Y:S01]  /*7800*/  MOV R11, UR5 ;  /* 0x00000005000b7c02 */ /* 0x008fe20008000f00 */
[----:B------:R-:W-:Y:S02]  /*7810*/  IMAD.U32 R10, RZ, RZ, UR4 ;  /* 0x00000004ff0a7e24 */ /* 0x000fe4000f8e00ff */
[----:B------:R-:W-:Y:S07]  /*7820*/  LEPC R20, `(.L_x_124) ;  /* 0x000000001014794e */ /* 0x000fee0000000000 */
[----:B-1--4-:R-:W-:Y:S05]  /*7830*/  CALL.ABS.NOINC R2 ;  /* 0x0000000002007343 */ /* 0x012fea0003c00000 */
.L_x_124:
[-C--:B---3--:R-:W-:Y:S01]  /*7840*/  F2FP.F16.E4M3.UNPACK_B R42, R72.reuse ;  /* 0x00000048ff2a723e */ /* 0x088fe200020006ff */
        /* <DEDUP_REMOVED lines=13> */
[----:B------:R-:W-:Y:S01]  /*7920*/  F2FP.F16.E4M3.UNPACK_B R54, R75 ;  /* 0x0000004bff36723e */ /* 0x000fe200020006ff */
[----:B------:R-:W2:Y:S01]  /*7930*/  LDTM.x32 R4, tmem[UR4+0x20] ;  /* 0x00002004000479ee */ /* 0x000ea200082c0000 */
[----:B------:R-:W-:Y:S01]  /*7940*/  HADD2.F32 R46, -RZ, R46.H1_H1 ;  /* 0x3000002eff2e7230 */ /* 0x000fe20000004100 */
[----:B----4-:R-:W-:Y:S01]  /*7950*/  F2FP.F16.E4M3.UNPACK_B R58, R76 ;  /* 0x0000004cff3a723e */ /* 0x010fe200020006ff */
[--C-:B------:R-:W-:Y:S01]  /*7960*/  HADD2.F32 R49, -RZ, R50.reuse.H0_H0 ;  /* 0x20000032ff317230 */ /* 0x100fe20000004100 */
[----:B------:R-:W-:Y:S01]  /*7970*/  F2FP.F16.E4M3.UNPACK_B R62, R77 ;  /* 0x0000004dff3e723e */ /* 0x000fe200020006ff */
[----:B------:R-:W-:Y:S01]  /*7980*/  HADD2.F32 R50, -RZ, R50.H1_H1 ;  /* 0x30000032ff327230 */ /* 0x000fe20000004100 */
[----:B------:R-:W-:Y:S01]  /*7990*/  F2FP.F16.E4M3.UNPACK_B R66, R78 ;  /* 0x0000004eff42723e */ /* 0x000fe200020006ff */
[--C-:B------:R-:W-:Y:S01]  /*79a0*/  HADD2.F32 R53, -RZ, R54.reuse.H0_H0 ;  /* 0x20000036ff357230 */ /* 0x100fe20000004100 */
[----:B------:R-:W-:Y:S01]  /*79b0*/  F2FP.F16.E4M3.UNPACK_B R70, R79 ;  /* 0x0000004fff46723e */ /* 0x000fe200020006ff */
[----:B------:R-:W-:Y:S01]  /*79c0*/  HADD2.F32 R54, -RZ, R54.H1_H1 ;  /* 0x30000036ff367230 */ /* 0x000fe20000004100 */
[----:B------:R-:W-:Y:S01]  /*79d0*/  F2FP.F16.E4M3.UNPACK_B R56, R75.H1 ;  /* 0x0000004bff38723e */ /* 0x000fe200030006ff */
[--C-:B------:R-:W-:Y:S01]  /*79e0*/  HADD2.F32 R57, -RZ, R58.reuse.H0_H0 ;  /* 0x2000003aff397230 */ /* 0x100fe20000004100 */
[----:B------:R-:W-:Y:S01]  /*79f0*/  F2FP.F16.E4M3.UNPACK_B R60, R76.H1 ;  /* 0x0000004cff3c723e */ /* 0x000fe200030006ff */
[----:B------:R-:W-:Y:S01]  /*7a00*/  HADD2.F32 R58, -RZ, R58.H1_H1 ;  /* 0x3000003aff3a7230 */ /* 0x000fe20000004100 */
[----:B------:R-:W-:Y:S01]  /*7a10*/  F2FP.F16.E4M3.UNPACK_B R64, R77.H1 ;  /* 0x0000004dff40723e */ /* 0x000fe200030006ff */
[--C-:B------:R-:W-:Y:S01]  /*7a20*/  HADD2.F32 R61, -RZ, R62.reuse.H0_H0 ;  /* 0x2000003eff3d7230 */ /* 0x100fe20000004100 */
[----:B------:R-:W-:Y:S01]  /*7a30*/  F2FP.F16.E4M3.UNPACK_B R68, R78.H1 ;  /* 0x0000004eff44723e */ /* 0x000fe200030006ff */
[----:B------:R-:W-:Y:S01]  /*7a40*/  HADD2.F32 R62, -RZ, R62.H1_H1 ;  /* 0x3000003eff3e7230 */ /* 0x000fe20000004100 */
[----:B------:R-:W-:Y:S01]  /*7a50*/  ISETP.NE.AND P0, PT, R97, RZ, PT ;  /* 0x000000ff6100720c */ /* 0x000fe20003f05270 */
[--C-:B------:R-:W-:Y:S01]  /*7a60*/  HADD2.F32 R65, -RZ, R66.reuse.H0_H0 ;  /* 0x20000042ff417230 */ /* 0x100fe20000004100 */
[----:B------:R-:W-:Y:S01]  /*7a70*/  ISETP.NE.AND P6, PT, R102, RZ, PT ;  /* 0x000000ff6600720c */ /* 0x000fe20003fc5270 */
[----:B------:R-:W-:Y:S02]  /*7a80*/  HADD2.F32 R66, -RZ, R66.H1_H1 ;  /* 0x30000042ff427230 */ /* 0x000fe40000004100 */
[--C-:B------:R-:W-:Y:S02]  /*7a90*/  HADD2.F32 R69, -RZ, R70.reuse.H0_H0 ;  /* 0x20000046ff457230 */ /* 0x100fe40000004100 */
[C---:B--2---:R-:W-:Y:S01]  /*7aa0*/  FMUL R0, R38.reuse, R4 ;  /* 0x0000000426007220 */ /* 0x044fe20000400000 */
        /* <DEDUP_REMOVED lines=20> */
[--C-:B------:R-:W-:Y:S02]  /*7bf0*/  HADD2.F32 R47, -RZ, R48.reuse.H0_H0 ;  /* 0x20000030ff2f7230 */ /* 0x100fe40000004100 */
[C---:B------:R-:W-:Y:S01]  /*7c00*/  FMUL R6, R38.reuse, R10 ;  /* 0x0000000a26067220 */ /* 0x040fe20000400000 */
[C---:B------:R-:W-:Y:S01]  /*7c10*/  FFMA R3, R41.reuse, R42, R3 ;  /* 0x0000002a29037223 */ /* 0x040fe20000000003 */
[----:B------:R-:W-:Y:S02]  /*7c20*/  HADD2.F32 R48, -RZ, R48.H1_H1 ;  /* 0x30000030ff307230 */ /* 0x000fe40000004100 */
[C---:B------:R-:W-:Y:S01]  /*7c30*/  FFMA R7, R41.reuse, R44, R7 ;  /* 0x0000002c29077223 */ /* 0x040fe20000000007 */
[C---:B------:R-:W-:Y:S01]  /*7c40*/  FFMA R4, R41.reuse, R45, R4 ;  /* 0x0000002d29047223 */ /* 0x040fe20000000004 */
[C---:B------:R-:W-:Y:S01]  /*7c50*/  FFMA R5, R41.reuse, R46, R5 ;  /* 0x0000002e29057223 */ /* 0x040fe20000000005 */
[----:B------:R-:W-:Y:S01]  /*7c60*/  FFMA R6, R41, R47, R6 ;  /* 0x0000002f29067223 */ /* 0x000fe20000000006 */
[----:B------:R-:W-:Y:S01]  /*7c70*/  FMUL R11, R38, R11 ;  /* 0x0000000b260b7220 */ /* 0x000fe20000400000 */
[----:B------:R-:W-:Y:S01]  /*7c80*/  F2FP.F16.E4M3.UNPACK_B R40, R79.H1 ;  /* 0x0000004fff28723e */ /* 0x000fe200030006ff */
[--C-:B------:R-:W-:Y:S01]  /*7c90*/  HADD2.F32 R51, -RZ, R52.reuse.H0_H0 ;  /* 0x20000034ff337230 */ /* 0x100fe20000004100 */
[----:B------:R-:W-:Y:S01]  /*7ca0*/  F2FP.SATFINITE.E4M3.F32.PACK_AB_MERGE_C R103, R7, R3, RZ ;  /* 0x000000030767723e */ /* 0x000fe200048070ff */
[C---:B------:R-:W-:Y:S01]  /*7cb0*/  FFMA R11, R41.reuse, R48, R11 ;  /* 0x00000030290b7223 */ /* 0x040fe2000000000b */
[C---:B------:R-:W-:Y:S01]  /*7cc0*/  FFMA R8, R41.reuse, R49, R8 ;  /* 0x0000003129087223 */ /* 0x040fe20000000008 */
[----:B------:R-:W-:Y:S01]  /*7cd0*/  FFMA R9, R41, R50, R9 ;  /* 0x0000003229097223 */ /* 0x000fe20000000009 */
[----:B-1----:R-:W-:Y:S01]  /*7ce0*/  F2FP.SATFINITE.E4M3.F32.PACK_AB_MERGE_C R104, R2, R0, R103 ;  /* 0x000000000268723e */ /* 0x002fe20004807067 */
[----:B------:R-:W-:Y:S01]  /*7cf0*/  HADD2.F32 R52, -RZ, R52.H1_H1 ;  /* 0x30000034ff347230 */ /* 0x000fe20000004100 */
[----:B------:R-:W-:Y:S01]  /*7d00*/  F2FP.SATFINITE.E4M3.F32.PACK_AB_MERGE_C R105, R11, R6, RZ ;  /* 0x000000060b69723e */ /* 0x000fe200048070ff */
[C---:B------:R-:W-:Y:S01]  /*7d10*/  FMUL R10, R38.reuse, R14 ;  /* 0x0000000e260a7220 */ /* 0x040fe20000400000 */
[C---:B------:R-:W-:Y:S01]  /*7d20*/  FMUL R15, R38.reuse, R15 ;  /* 0x0000000f260f7220 */ /* 0x040fe20000400000 */
[--C-:B------:R-:W-:Y:S01]  /*7d30*/  HADD2.F32 R55, -RZ, R56.reuse.H0_H0 ;  /* 0x20000038ff377230 */ /* 0x100fe20000004100 */
[----:B------:R-:W-:Y:S01]  /*7d40*/  F2FP.SATFINITE.E4M3.F32.PACK_AB_MERGE_C R105, R5, R4, R105 ;  /* 0x000000040569723e */ /* 0x000fe20004807069 */
[C---:B------:R-:W-:Y:S01]  /*7d50*/  FFMA R10, R41.reuse, R51, R10 ;  /* 0x00000033290a7223 */ /* 0x040fe2000000000a */
[C---:B------:R-:W-:Y:S01]  /*7d60*/  FFMA R15, R41.reuse, R52, R15 ;  /* 0x00000034290f7223 */ /* 0x040fe2000000000f */
[C---:B------:R-:W-:Y:S01]  /*7d70*/  FFMA R12, R41.reuse, R53, R12 ;  /* 0x00000035290c7223 */ /* 0x040fe2000000000c */
[C---:B------:R-:W-:Y:S01]  /*7d80*/  FFMA R13, R41.reuse, R54, R13 ;  /* 0x00000036290d7223 */ /* 0x040fe2000000000d */
[----:B------:R-:W-:Y:S02]  /*7d90*/  HADD2.F32 R56, -RZ, R56.H1_H1 ;  /* 0x30000038ff387230 */ /* 0x000fe40000004100 */
[C---:B------:R-:W-:Y:S01]  /*7da0*/  FMUL R14, R38.reuse, R18 ;  /* 0x00000012260e7220 */ /* 0x040fe20000400000 */
[C---:B------:R-:W-:Y:S01]  /*7db0*/  FMUL R19, R38.reuse, R19 ;  /* 0x0000001326137220 */ /* 0x040fe20000400000 */
[--C-:B------:R-:W-:Y:S02]  /*7dc0*/  HADD2.F32 R59, -RZ, R60.reuse.H0_H0 ;  /* 0x2000003cff3b7230 */ /* 0x100fe40000004100 */
[C---:B------:R-:W-:Y:S01]  /*7dd0*/  FMUL R18, R38.reuse, R22 ;  /* 0x0000001626127220 */ /* 0x040fe20000400000 */
[C---:B------:R-:W-:Y:S01]  /*7de0*/  FFMA R14, R41.reuse, R55, R14 ;  /* 0x00000037290e7223 */ /* 0x040fe2000000000e */
[----:B------:R-:W-:Y:S02]  /*7df0*/  HADD2.F32 R60, -RZ, R60.H1_H1 ;  /* 0x3000003cff3c7230 */ /* 0x000fe40000004100 */
        /* <DEDUP_REMOVED lines=27> */
[----:B------:R-:W-:Y:S01]  /*7fb0*/  FFMA R28, R41, R69, R28 ;  /* 0x00000045291c7223 */ /* 0x000fe2000000001c */
[----:B------:R-:W-:Y:S01]  /*7fc0*/  F2FP.SATFINITE.E4M3.F32.PACK_AB_MERGE_C R107, R19, R14, RZ ;  /* 0x0000000e136b723e */ /* 0x000fe200048070ff */
        /* <DEDUP_REMOVED lines=25> */
[----:B------:R-:W-:Y:S02]  /*8160*/  UIADD3 UR4, UP0, UPT, UR62, 0x680, URZ ;  /* 0x000006803e047890 */ /* 0x000fe4000ff1e0ff */
[----:B------:R-:W-:Y:S02]  /*8170*/  UIADD3 UR13, UPT, UPT, UR49, 0x20, URZ ;  /* 0x00000020310d7890 */ /* 0x000fe4000fffe0ff */
[----:B------:R-:W-:Y:S02]  /*8180*/  UIADD3 UR12, UPT, UPT, UR43, 0x5200, URZ ;  /* 0x000052002b0c7890 */ /* 0x000fe4000fffe0ff */
[----:B------:R-:W-:Y:S01]  /*8190*/  UIADD3.X UR5, UPT, UPT, URZ, UR63, URZ, UP0, !UPT ;  /* 0x0000003fff057290 */ /* 0x000fe200087fe4ff */
[----:B------:R-:W-:Y:S01]  /*81a0*/  UMOV UR14, UR50 ;  /* 0x00000032000e7c82 */ /* 0x000fe20008000000 */
[----:B------:R-:W-:Y:S01]  /*81b0*/  UMOV UR15, UR36 ;  /* 0x00000024000f7c82 */ /* 0x000fe20008000000 */
[----:B------:R-:W-:Y:S02]  /*81c0*/  UIADD3 UR9, UPT, UPT, UR49, 0xa0, URZ ;  /* 0x000000a031097890 */ /* 0x000fe4000fffe0ff */
[----:B------:R-:W-:Y:S01]  /*81d0*/  UIADD3 UR8, UPT, UPT, UR43, 0x5a00, URZ ;  /* 0x00005a002b087890 */ /* 0x000fe2000fffe0ff */
[----:B------:R-:W-:Y:S03]  /*81e0*/  UMOV UR10, UR50 ;  /* 0x00000032000a7c82 */ /* 0x000fe60008000000 */
[----:B------:R2:W-:Y:S01]  /*81f0*/  UTMASTG.3D [UR12], [UR4] ;  /* 0x0000000c040073b5 */ /* 0x0005e20008010000 */
[----:B------:R-:W-:Y:S04]  /*8200*/  UMOV UR11, UR36 ;  /* 0x00000024000b7c82 */ /* 0x000fe80008000000 */
[----:B------:R2:W-:Y:S01]  /*8210*/  UTMASTG.3D [UR8], [UR4] ;  /* 0x00000008040073b5 */ /* 0x0005e20008010000 */
[----:B------:R0:W-:Y:S01]  /*8220*/  UTMACMDFLUSH ;  /* 0x00000000000079b7 */ /* 0x0001e20000000000 */
[----:B--2---:R-:W-:Y:S04]  /*8230*/  DEPBAR.LE SB0, 0x1 ;  /* 0x000080400000791a */ /* 0x004fe80000000000 */
.L_x_126:
[----:B------:R-:W-:Y:S05]  /*8240*/  BSYNC.RECONVERGENT B0 ;  /* 0x0000000000007941 */ /* 0x000fea0003800200 */
.L_x_125:
        /* <DEDUP_REMOVED lines=16> */
.L_x_130:
[----:B------:R-:W-:Y:S05]  /*8350*/  BSYNC B0 ;  /* 0x0000000000007941 */ /* 0x000fea0003800000 */
.L_x_129:
        /* <DEDUP_REMOVED lines=17> */
.L_x_128:
[----:B------:R-:W-:Y:S05]  /*8470*/  BSYNC B1 ;  /* 0x0000000000017941 */ /* 0x000fea0003800000 */
.L_x_127:
        /* <DEDUP_REMOVED lines=21> */
.L_x_132:
        /* <DEDUP_REMOVED lines=17> */
[----:B------:R-:W-:Y:S01]  /*86e0*/  ISETP.NE.AND P6, PT, R102, RZ, PT ;  /* 0x000000ff6600720c */ /* 0x000fe20003fc5270 */
[--C-:B------:R-:W-:Y:S01]  /*86f0*/  HADD2.F32 R49, -RZ, R50.reuse.H0_H0 ;  /* 0x20000032ff317230 */ /* 0x100fe20000004100 */
[----:B----4-:R-:W-:Y:S01]  /*8700*/  F2FP.F16.E4M3.UNPACK_B R58, R76 ;  /* 0x0000004cff3a723e */ /* 0x010fe200020006ff */
[----:B------:R-:W-:Y:S01]  /*8710*/  HADD2.F32 R50, -RZ, R50.H1_H1 ;  /* 0x30000032ff327230 */ /* 0x000fe20000004100 */
[----:B------:R-:W-:Y:S01]  /*8720*/  F2FP.F16.E4M3.UNPACK_B R62, R77 ;  /* 0x0000004dff3e723e */ /* 0x000fe200020006ff */
[--C-:B------:R-:W-:Y:S01]  /*8730*/  HADD2.F32 R53, -RZ, R54.reuse.H0_H0 ;  /* 0x20000036ff357230 */ /* 0x100fe20000004100 */
[----:B------:R-:W-:Y:S01]  /*8740*/  F2FP.F16.E4M3.UNPACK_B R66, R78 ;  /* 0x0000004eff42723e */ /* 0x000fe200020006ff */
[----:B------:R-:W-:Y:S01]  /*8750*/  HADD2.F32 R54, -RZ, R54.H1_H1 ;  /* 0x30000036ff367230 */ /* 0x000fe20000004100 */
[----:B------:R-:W-:Y:S01]  /*8760*/  F2FP.F16.E4M3.UNPACK_B R70, R79 ;  /* 0x0000004fff46723e */ /* 0x000fe200020006ff */
[--C-:B------:R-:W-:Y:S01]  /*8770*/  HADD2.F32 R57, -RZ, R58.reuse.H0_H0 ;  /* 0x2000003aff397230 */ /* 0x100fe20000004100 */
[----:B------:R-:W-:Y:S01]  /*8780*/  F2FP.F16.E4M3.UNPACK_B R56, R75.H1 ;  /* 0x0000004bff38723e */ /* 0x000fe200030006ff */
[----:B------:R-:W-:Y:S01]  /*8790*/  HADD2.F32 R58, -RZ, R58.H1_H1 ;  /* 0x3000003aff3a7230 */ /* 0x000fe20000004100 */
[----:B------:R-:W-:Y:S01]  /*87a0*/  F2FP.F16.E4M3.UNPACK_B R60, R76.H1 ;  /* 0x0000004cff3c723e */ /* 0x000fe200030006ff */
[--C-:B------:R-:W-:Y:S01]  /*87b0*/  HADD2.F32 R61, -RZ, R62.reuse.H0_H0 ;  /* 0x2000003eff3d7230 */ /* 0x100fe20000004100 */
[----:B------:R-:W-:Y:S01]  /*87c0*/  F2FP.F16.E4M3.UNPACK_B R64, R77.H1 ;  /* 0x0000004dff40723e */ /* 0x000fe200030006ff */
[----:B------:R-:W-:Y:S01]  /*87d0*/  HADD2.F32 R62, -RZ, R62.H1_H1 ;  /* 0x3000003eff3e7230 */ /* 0x000fe20000004100 */
[----:B------:R-:W-:Y:S01]  /*87e0*/  F2FP.F16.E4M3.UNPACK_B R68, R78.H1 ;  /* 0x0000004eff44723e */ /* 0x000fe200030006ff */
        /* <DEDUP_REMOVED lines=112> */
[----:B------:R-:W-:Y:S02]  /*8ef0*/  UIADD3 UR4, UPT, UPT, UR43, 0x4200, URZ ;  /* 0x000042002b047890 */ /* 0x000fe4000fffe0ff */
[----:B------:R-:W-:Y:S01]  /*8f00*/  UIADD3 UR9, UPT, UPT, UR49, 0x40, URZ ;  /* 0x0000004031097890 */ /* 0x000fe2000fffe0ff */
[----:B------:R-:W-:Y:S01]  /*8f10*/  UMOV UR10, UR50 ;  /* 0x00000032000a7c82 */ /* 0x000fe20008000000 */
[----:B------:R-:W-:Y:S02]  /*8f20*/  UMOV UR11, UR36 ;  /* 0x00000024000b7c82 */ /* 0x000fe40008000000 */
[----:B------:R-:W-:Y:S01]  /*8f30*/  MOV R96, UR4 ;  /* 0x0000000400607c02 */ /* 0x000fe20008000f00 */
[----:B------:R-:W-:Y:S02]  /*8f40*/  UIADD3 UR4, UP0, UPT, UR62, 0x680, URZ ;  /* 0x000006803e047890 */ /* 0x000fe4000ff1e0ff */
[----:B------:R-:W-:Y:S01]  /*8f50*/  UIADD3 UR13, UPT, UPT, UR49, 0xc0, URZ ;  /* 0x000000c0310d7890 */ /* 0x000fe2000fffe0ff */
[----:B------:R-:W-:Y:S01]  /*8f60*/  R2UR UR8, R96 ;  /* 0x00000000600872ca */ /* 0x000fe200000e0000 */
[----:B------:R-:W-:Y:S02]  /*8f70*/  UIADD3.X UR5, UPT, UPT, URZ, UR63, URZ, UP0, !UPT ;  /* 0x0000003fff057290 */ /* 0x000fe400087fe4ff */
[----:B------:R-:W-:Y:S01]  /*8f80*/  UIADD3 UR12, UPT, UPT, UR43, 0x4a00, URZ ;  /* 0x00004a002b0c7890 */ /* 0x000fe2000fffe0ff */
[----:B------:R-:W-:Y:S01]  /*8f90*/  UMOV UR14, UR50 ;  /* 0x00000032000e7c82 */ /* 0x000fe20008000000 */
[----:B------:R-:W-:Y:S08]  /*8fa0*/  UMOV UR15, UR36 ;  /* 0x00000024000f7c82 */ /* 0x000ff00008000000 */
[----:B------:R2:W-:Y:S01]  /*8fb0*/  UTMASTG.3D [UR8], [UR4] ;  /* 0x00000008040073b5 */ /* 0x0005e20008010000 */
[----:B------:R2:W-:Y:S01]  /*8fc0*/  UTMASTG.3D [UR12], [UR4] ;  /* 0x0000000c040073b5 */ /* 0x0005e20008010000 */
[----:B------:R0:W-:Y:S01]  /*8fd0*/  UTMACMDFLUSH ;  /* 0x00000000000079b7 */ /* 0x0001e20000000000 */
[----:B--2---:R-:W-:Y:S04]  /*8fe0*/  DEPBAR.LE SB0, 0x1 ;  /* 0x000080400000791a */ /* 0x004fe80000000000 */
.L_x_134:
[----:B------:R-:W-:Y:S05]  /*8ff0*/  BSYNC.RECONVERGENT B0 ;  /* 0x0000000000007941 */ /* 0x000fea0003800200 */
.L_x_133:
        /* <DEDUP_REMOVED lines=16> */
.L_x_138:
[----:B------:R-:W-:Y:S05]  /*9100*/  BSYNC B0 ;  /* 0x0000000000007941 */ /* 0x000fea0003800000 */
.L_x_137:
        /* <DEDUP_REMOVED lines=17> */
.L_x_136:
[----:B------:R-:W-:Y:S05]  /*9220*/  BSYNC B1 ;  /* 0x0000000000017941 */ /* 0x000fea0003800000 */
.L_x_135:
        /* <DEDUP_REMOVED lines=21> */
.L_x_140:
[----:B------:R-:W-:Y:S01]  /*9380*/  ISETP.NE.AND P0, PT, R97, RZ, PT ;  /* 0x000000ff6100720c */ /* 0x000fe20003f05270 */
[----:B------:R-:W-:Y:S05]  /*9390*/  WARPSYNC.ALL ;  /* 0x0000000000007948 */ /* 0x000fea0003800000 */
[----:B------:R-:W-:Y:S01]  /*93a0*/  R2UR UR4, R39 ;  /* 0x00000000270472ca */ /* 0x000fe200000e0000 */
[----:B------:R-:W-:Y:S01]  /*93b0*/  BSSY.RECONVERGENT B0, `(.L_x_141) ;  /* 0x000009f000007945 */ /* 0x000fe20003800200 */
[-C--:B---3--:R-:W-:Y:S02]  /*93c0*/  F2FP.F16.E4M3.UNPACK_B R42, R72.reuse ;  /* 0x00000048ff2a723e */ /* 0x088fe400020006ff */
[----:B------:R-:W-:Y:S02]  /*93d0*/  F2FP.F16.E4M3.UNPACK_B R72, R72.H1 ;  /* 0x00000048ff48723e */ /* 0x000fe400030006ff */
[-C--:B------:R-:W-:Y:S01]  /*93e0*/  F2FP.F16.E4M3.UNPACK_B R46, R73.reuse ;  /* 0x00000049ff2e723e */ /* 0x080fe200020006ff */
[--C-:B------:R-:W-:Y:S01]  /*93f0*/  HADD2.F32 R40, -RZ, R42.reuse.H0_H0 ;  /* 0x2000002aff287230 */ /* 0x100fe20000004100 */
[----:B------:R-:W-:Y:S01]  /*9400*/  F2FP.F16.E4M3.UNPACK_B R73, R73.H1 ;  /* 0x00000049ff49723e */ /* 0x000fe200030006ff */
[----:B------:R-:W-:Y:S01]  /*9410*/  HADD2.F32 R42, -RZ, R42.H1_H1 ;  /* 0x3000002aff2a7230 */ /* 0x000fe20000004100 */
[-C--:B------:R-:W-:Y:S01]  /*9420*/  F2FP.F16.E4M3.UNPACK_B R50, R74.reuse ;  /* 0x0000004aff32723e */ /* 0x080fe200020006ff */
[----:B------:R-:W-:Y:S01]  /*9430*/  HADD2.F32 R43, -RZ, R72.H0_H0 ;  /* 0x20000048ff2b7230 */ /* 0x000fe20000004100 */
[----:B------:R-:W-:Y:S01]  /*9440*/  F2FP.F16.E4M3.UNPACK_B R74, R74.H1 ;  /* 0x0000004aff4a723e */ /* 0x000fe200030006ff */
[----:B------:R-:W2:Y:S01]  /*9450*/  LDTM.x32 R4, tmem[UR4+0x60] ;  /* 0x00006004000479ee */ /* 0x000ea200082c0000 */
[----:B------:R-:W-:Y:S01]  /*9460*/  NOP ;  /* 0x0000000000007918 */ /* 0x000fe20000000000 */
[----:B------:R-:W-:Y:S01]  /*9470*/  IADD3 R90, PT, PT, R90, 0xe0, RZ ;  /* 0x000000e05a5a7810 */ /* 0x000fe20007ffe0ff */
[--C-:B------:R-:W-:Y:S01]  /*9480*/  HADD2.F32 R45, -RZ, R46.reuse.H0_H0 ;  /* 0x2000002eff2d7230 */ /* 0x100fe20000004100 */
[----:B------:R-:W-:Y:S01]  /*9490*/  F2FP.F16.E4M3.UNPACK_B R54, R75 ;  /* 0x0000004bff36723e */ /* 0x000fe200020006ff */
[----:B------:R-:W-:Y:S01]  /*94a0*/  HADD2.F32 R46, -RZ, R46.H1_H1 ;  /* 0x3000002eff2e7230 */ /* 0x000fe20000004100 */
[----:B------:R-:W-:Y:S01]  /*94b0*/  LOP3.LUT R90, R90, 0xfefffff8, RZ, 0xc0, !PT ;  /* 0xfefffff85a5a7812 */ /* 0x000fe200078ec0ff */
[--C-:B------:R-:W-:Y:S01]  /*94c0*/  HADD2.F32 R49, -RZ, R50.reuse.H0_H0 ;  /* 0x20000032ff317230 */ /* 0x100fe20000004100 */
[----:B----4-:R-:W-:Y:S01]  /*94d0*/  F2FP.F16.E4M3.UNPACK_B R58, R76 ;  /* 0x0000004cff3a723e */ /* 0x010fe200020006ff */
[----:B------:R-:W-:Y:S01]  /*94e0*/  HADD2.F32 R50, -RZ, R50.H1_H1 ;  /* 0x30000032ff327230 */ /* 0x000fe20000004100 */
[----:B--2---:R2:W-:Y:S01]  /*94f0*/  SYNCS.ARRIVE.TRANS64.RED.A1T0 RZ, [R90+URZ], RZ ;  /* 0x000000ff5aff79a7 */ /* 0x0045e200081004ff */
[--C-:B------:R-:W-:Y:S01]  /*9500*/  HADD2.F32 R53, -RZ, R54.reuse.H0_H0 ;  /* 0x20000036ff357230 */ /* 0x100fe20000004100 */
[-C--:B------:R-:W-:Y:S01]  /*9510*/  F2FP.F16.E4M3.UNPACK_B R62, R77.reuse ;  /* 0x0000004dff3e723e */ /* 0x080fe200020006ff */
[----:B------:R-:W-:Y:S01]  /*9520*/  HADD2.F32 R54, -RZ, R54.H1_H1 ;  /* 0x30000036ff367230 */ /* 0x000fe20000004100 */
[----:B------:R-:W-:Y:S01]  /*9530*/  F2FP.F16.E4M3.UNPACK_B R77, R77.H1 ;  /* 0x0000004dff4d723e */ /* 0x000fe200030006ff */
        /* <DEDUP_REMOVED lines=8> */
[----:B------:R-:W-:Y:S02]  /*95c0*/  HADD2.F32 R64, -RZ, R77.H1_H1 ;  /* 0x3000004dff407230 */ /* 0x000fe40000004100 */
[C---:B------:R-:W-:Y:S01]  /*95d0*/  FMUL R4, R38.reuse, R4 ;  /* 0x0000000426047220 */ /* 0x040fe20000400000 */
        /* <DEDUP_REMOVED lines=13> */
[--C-:B------:R-:W-:Y:S02]  /*96b0*/  HADD2.F32 R65, -RZ, R66.reuse.H0_H0 ;  /* 0x20000042ff417230 */ /* 0x100fe40000004100 */
[C---:B------:R-:W-:Y:S01]  /*96c0*/  FMUL R24, R38.reuse, R28 ;  /* 0x0000001c26187220 */ /* 0x040fe20000400000 */
[----:B------:R-:W-:Y:S02]  /*96d0*/  HADD2.F32 R66, -RZ, R66.H1_H1 ;  /* 0x30000042ff427230 */ /* 0x000fe40000004100 */
[C---:B------:R-:W-:Y:S01]  /*96e0*/  FMUL R25, R38.reuse, R29 ;  /* 0x0000001d26197220 */ /* 0x040fe20000400000 */
[--C-:B------:R-:W-:Y:S02]  /*96f0*/  HADD2.F32 R69, -RZ, R70.reuse.H0_H0 ;  /* 0x20000046ff457230 */ /* 0x100fe40000004100 */
[C---:B------:R-:W-:Y:S01]  /*9700*/  FMUL R28, R38.reuse, R32 ;  /* 0x00000020261c7220 */ /* 0x040fe20000400000 */
[----:B------:R-:W-:Y:S02]  /*9710*/  HADD2.F32 R70, -RZ, R70.H1_H1 ;  /* 0x30000046ff467230 */ /* 0x000fe40000004100 */
[C---:B------:R-:W-:Y:S01]  /*9720*/  FMUL R29, R38.reuse, R33 ;  /* 0x00000021261d7220 */ /* 0x040fe20000400000 */
        /* <DEDUP_REMOVED lines=11> */
[C---:B------:R-:W-:Y:S01]  /*97e0*/  FMUL R11, R38.reuse, R11 ;  /* 0x0000000b260b7220 */ /* 0x040fe20000400000 */
[----:B------:R-:W-:Y:S01]  /*97f0*/  F2FP.F16.E4M3.UNPACK_B R78, R78.H1 ;  /* 0x0000004eff4e723e */ /* 0x000fe200030006ff */
[--C-:B------:R-:W-:Y:S01]  /*9800*/  HADD2.F32 R51, -RZ, R74.reuse.H0_H0 ;  /* 0x2000004aff337230 */ /* 0x100fe20000004100 */
[----:B------:R-:W-:Y:S01]  /*9810*/  F2FP.SATFINITE.E4M3.F32.PACK_AB_MERGE_C R100, R7, R6, RZ ;  /* 0x000000060764723e */ /* 0x000fe200048070ff */
[C---:B------:R-:W-:Y:S01]  /*9820*/  FFMA R11, R41.reuse, R48, R11 ;  /* 0x00000030290b7223 */ /* 0x040fe2000000000b */
[C---:B------:R-:W-:Y:S01]  /*9830*/  FFMA R12, R41.reuse, R49, R12 ;  /* 0x00000031290c7223 */ /* 0x040fe2000000000c */
[----:B------:R-:W-:Y:S01]  /*9840*/  FFMA R13, R41, R50, R13 ;  /* 0x00000032290d7223 */ /* 0x000fe2000000000d */
[----:B------:R-:W-:Y:S01]  /*9850*/  F2FP.SATFINITE.E4M3.F32.PACK_AB_MERGE_C R100, R5, R4, R100 ;  /* 0x000000040564723e */ /* 0x000fe20004807064 */
        /* <DEDUP_REMOVED lines=21> */
[----:B------:R-:W-:Y:S02]  /*99b0*/  HADD2.F32 R62, -RZ, R77.H0_H0 ;  /* 0x2000004dff3e7230 */ /* 0x000fe40000004100 */
[C---:B------:R-:W-:Y:S01]  /*99c0*/  FFMA R22, R41.reuse, R59, R22 ;  /* 0x0000003b29167223 */ /* 0x040fe20000000016 */
[C---:B------:R-:W-:Y:S01]  /*99d0*/  FMUL R3, R38.reuse, R26 ;  /* 0x0000001a26037220 */ /* 0x040fe20000400000 */
[C---:B------:R-:W-:Y:S01]  /*99e0*/  FFMA R23, R41.reuse, R60, R23 ;  /* 0x0000003c29177223 */ /* 0x040fe20000000017 */
[C---:B------:R-:W-:Y:S01]  /*99f0*/  FMUL R27, R38.reuse, R27 ;  /* 0x0000001b261b7220 */ /* 0x040fe20000400000 */
[C---:B------:R-:W-:Y:S01]  /*9a00*/  FFMA R0, R41.reuse, R61, R0 ;  /* 0x0000003d29007223 */ /* 0x040fe20000000000 */
[----:B------:R-:W-:Y:S01]  /*9a10*/  F2FP.F16.E4M3.UNPACK_B R79, R79.H1 ;  /* 0x0000004fff4f723e */ /* 0x000fe200030006ff */
        /* <DEDUP_REMOVED lines=23> */
[----:B-1----:R-:W-:Y:S02]  /*9b90*/  F2FP.SATFINITE.E4M3.F32.PACK_AB_MERGE_C R104, R23, R22, RZ ;  /* 0x000000161768723e */ /* 0x002fe400048070ff */
        /* <DEDUP_REMOVED lines=8> */
[----:B------:R-:W-:Y:S03]  /*9c20*/  IADD3 R36, PT, PT, R36, 0x1, RZ ;  /* 0x0000000124247810 */ /* 0x000fe60007ffe0ff */
[----:B------:R2:W-:Y:S01]  /*9c30*/  STS.128 [R99+0x5200], R104 ;  /* 0x0052006863007388 */ /* 0x0005e20000000c00 */
[----:B------:R-:W-:Y:S01]  /*9c40*/  @!PT LDS RZ, [RZ] ;  /* 0x00000000fffff984 */ /* 0x000fe20000000800 */
[----:B------:R-:W-:Y:S01]  /*9c50*/  @!PT LDS RZ, [RZ] ;  /* 0x00000000fffff984 */ /* 0x000fe20000000800 */
[----:B------:R-:W-:Y:S01]  /*9c60*/  @!PT LDS RZ, [RZ] ;  /* 0x00000000fffff984 */ /* 0x000fe20000000800 */
[----:B------:R-:W-:Y:S01]  /*9c70*/  @!PT LDS RZ, [RZ] ;  /* 0x00000000fffff984 */ /* 0x000fe20000000800 */
[----:B------:R1:W-:Y:S07]  /*9c80*/  MEMBAR.ALL.CTA ;  /* 0x0000000000007992 */ /* 0x0003ee0000008000 */
[----:B-1----:R-:W1:Y:S02]  /*9c90*/  FENCE.VIEW.ASYNC.S ;  /* 0x00000000000073c6 */ /* 0x002e640000000000 */
[----:B-1----:R-:W-:Y:S06]  /*9ca0*/  BAR.SYNC.DEFER_BLOCKING 0x1, 0x80 ;  /* 0x0042000000007b1d */ /* 0x002fec0000010000 */
        /* <DEDUP_REMOVED lines=14> */
[----:B-1----:R-:W-:Y:S04]  /*9d90*/  DEPBAR.LE SB0, 0x1 ;  /* 0x000080400000791a */ /* 0x002fe80000000000 */
.L_x_142:
[----:B------:R-:W-:Y:S05]  /*9da0*/  BSYNC.RECONVERGENT B0 ;  /* 0x0000000000007941 */ /* 0x000fea0003800200 */
.L_x_141:
[----:B------:R-:W-:Y:S01]  /*9db0*/  R2UR UR4, R88 ;  /* 0x00000000580472ca */ /* 0x000fe200000e0000 */
[----:B------:R-:W-:Y:S01]  /*9dc0*/  BAR.SYNC.DEFER_BLOCKING 0x1, 0x80 ;  /* 0x0042000000007b1d */ /* 0x000fe20000010000 */
[----:B------:R-:W-:Y:S01]  /*9dd0*/  ISETP.NE.AND P0, PT, R91, 0x2, PT ;  /* 0x000000025b00780c */ /* 0x000fe20003f05270 */
[----:B------:R-:W-:Y:S01]  /*9de0*/  UISETP.NE.AND UP0, UPT, UR44, URZ, UPT ;  /* 0x000000ff2c00728c */ /* 0x000fe2000bf05270 */
[----:B------:R-:W-:Y:S01]  /*9df0*/  ISETP.NE.AND P1, PT, R36, 0x4, PT ;  /* 0x000000042400780c */ /* 0x000fe20003f25270 */
[----:B------:R-:W-:Y:S01]  /*9e00*/  UIADD3 UR32, UPT, UPT, UR37, UR59, URZ ;  /* 0x0000003b25207290 */ /* 0x000fe2000fffe0ff */
[----:B------:R-:W-:Y:S02]  /*9e10*/  SEL R3, RZ, 0x1, P0 ;  /* 0x00000001ff037807 */ /* 0x000fe40000000000 */
[----:B------:R-:W-:Y:S02]  /*9e20*/  SEL R0, RZ, 0x1, P1 ;  /* 0x00000001ff007807 */ /* 0x000fe40000800000 */
[----:B------:R-:W-:Y:S02]  /*9e30*/  LOP3.LUT R94, R94, R3, RZ, 0x3c, !PT ;  /* 0x000000035e5e7212 */ /* 0x000fe400078e3cff */
[----:B------:R-:W-:Y:S01]  /*9e40*/  LOP3.LUT R95, R95, R0, RZ, 0x3c, !PT ;  /* 0x000000005f5f7212 */ /* 0x000fe200078e3cff */
[----:B------:R-:W-:Y:S01]  /*9e50*/  UIADD3 UR20, UPT, UPT, UR38, UR4, URZ ;  /* 0x0000000426147290 */ /* 0x000fe2000fffe0ff */
[----:B------:R-:W-:Y:S02]  /*9e60*/  SEL R91, R91, RZ, P0 ;  /* 0x000000ff5b5b7207 */ /* 0x000fe40000000000 */
[----:B------:R-:W-:Y:S01]  /*9e70*/  SEL R36, R36, RZ, P1 ;  /* 0x000000ff24247207 */ /* 0x000fe20000800000 */
[----:B------:R-:W-:Y:S01]  /*9e80*/  UMOV UR36, UR58 ;  /* 0x0000003a00247c82 */ /* 0x000fe20008000000 */
[----:B------:R-:W-:Y:S07]  /*9e90*/  BRA.U UP0, `(.L_x_143) ;  /* 0xffffffb900ac7547 */ /* 0x000fee000b83ffff */
[----:B------:R-:W-:Y:S05]  /*9ea0*/  EXIT ;  /* 0x000000000000794d */ /* 0x000fea0003800000 */
.L_x_24:
[----:B-1----:R1:W2:Y:S02]  /*9eb0*/  SYNCS.PHASECHK.TRANS64.TRYWAIT P0, [R0+URZ+0x110], R3 ;  /* 0x00011003000075a7 */ /* 0x0022a400080011ff */
[----:B--2---:R-:W-:Y:S05]  /*9ec0*/  @!P0 NANOSLEEP.SYNCS 0x989680 ;  /* 0x009896800000895d */ /* 0x004fea0003900000 */
[----:B------:R-:W2:Y:S02]  /*9ed0*/  @!P0 SYNCS.PHASECHK.TRANS64 P0, [R0+URZ+0x110], R3 ;  /* 0x00011003000085a7 */ /* 0x000ea400080010ff */
[----:B--2---:R-:W-:Y:S05]  /*9ee0*/  @!P0 BRA `(.L_x_24) ;  /* 0xfffffffc00f08947 */ /* 0x004fea000383ffff */
[----:B------:R-:W-:Y:S05]  /*9ef0*/  BRA `(.L_x_144) ;  /* 0xffffff7800d47947 */ /* 0x000fea000383ffff */
.L_x_27:
[----:B-1----:R-:W-:-:S07]  /*9f00*/  MOV R0, UR33 ;  /* 0x0000002100007c02 */ /* 0x002fce0008000f00 */
.L_x_145:
[----:B-1----:R1:W2:Y:S02]  /*9f10*/  SYNCS.PHASECHK.TRANS64.TRYWAIT P0, [R0+URZ+0x28], R3 ;  /* 0x00002803000075a7 */ /* 0x0022a400080011ff */
[----:B--2---:R-:W-:Y:S05]  /*9f20*/  @!P0 NANOSLEEP.SYNCS 0x989680 ;  /* 0x009896800000895d */ /* 0x004fea0003900000 */
[----:B------:R-:W2:Y:S02]  /*9f30*/  @!P0 SYNCS.PHASECHK.TRANS64 P0, [R0+URZ+0x28], R3 ;  /* 0x00002803000085a7 */ /* 0x000ea400080010ff */
[----:B--2---:R-:W-:Y:S05]  /*9f40*/  @!P0 BRA `(.L_x_145) ;  /* 0xfffffffc00f08947 */ /* 0x004fea000383ffff */
[----:B------:R-:W-:Y:S05]  /*9f50*/  BRA `(.L_x_26) ;  /* 0xffffff7c00247947 */ /* 0x000fea000383ffff */
.L_x_34:
[----:B-1----:R-:W-:-:S07]  /*9f60*/  MOV R0, UR17 ;  /* 0x0000001100007c02 */ /* 0x002fce0008000f00 */
.L_x_146:
[----:B-1----:R1:W2:Y:S02]  /*9f70*/  SYNCS.PHASECHK.TRANS64.TRYWAIT P0, [R0+URZ+0x28], R3 ;  /* 0x00002803000075a7 */ /* 0x0022a400080011ff */
[----:B--2---:R-:W-:Y:S05]  /*9f80*/  @!P0 NANOSLEEP.SYNCS 0x989680 ;  /* 0x009896800000895d */ /* 0x004fea0003900000 */
[----:B------:R-:W2:Y:S02]  /*9f90*/  @!P0 SYNCS.PHASECHK.TRANS64 P0, [R0+URZ+0x28], R3 ;  /* 0x00002803000085a7 */ /* 0x000ea400080010ff */
[----:B--2---:R-:W-:Y:S05]  /*9fa0*/  @!P0 BRA `(.L_x_146) ;  /* 0xfffffffc00f08947 */ /* 0x004fea000383ffff */
[----:B------:R-:W-:Y:S05]  /*9fb0*/  BRA `(.L_x_33) ;  /* 0xffffff7c00e47947 */ /* 0x000fea000383ffff */
.L_x_39:
[----:B-1----:R1:W2:Y:S02]  /*9fc0*/  SYNCS.PHASECHK.TRANS64.TRYWAIT P0, [R3+URZ+0xa0], R0 ;  /* 0x0000a000030075a7 */ /* 0x0022a400080011ff */
[----:B--2---:R-:W-:Y:S05]  /*9fd0*/  @!P0 NANOSLEEP.SYNCS 0x989680 ;  /* 0x009896800000895d */ /* 0x004fea0003900000 */
[----:B------:R-:W2:Y:S02]  /*9fe0*/  @!P0 SYNCS.PHASECHK.TRANS64 P0, [R3+URZ+0xa0], R0 ;  /* 0x0000a000030085a7 */ /* 0x000ea400080010ff */
[----:B--2---:R-:W-:Y:S05]  /*9ff0*/  @!P0 BRA `(.L_x_39) ;  /* 0xfffffffc00f08947 */ /* 0x004fea000383ffff */
[----:B------:R-:W-:Y:S05]  /*a000*/  BRA `(.L_x_147) ;  /* 0xffffff8000887947 */ /* 0x000fea000383ffff */
.L_x_43:
[----:B-1----:R-:W-:-:S07]  /*a010*/  MOV R0, UR4 ;  /* 0x0000000400007c02 */ /* 0x002fce0008000f00 */
.L_x_148:
[----:B-1----:R1:W2:Y:S02]  /*a020*/  SYNCS.PHASECHK.TRANS64.TRYWAIT P0, [R0+URZ], R3 ;  /* 0x00000003000075a7 */ /* 0x0022a400080011ff */
[----:B--2---:R-:W-:Y:S05]  /*a030*/  @!P0 NANOSLEEP.SYNCS 0x989680 ;  /* 0x009896800000895d */ /* 0x004fea0003900000 */
[----:B------:R-:W2:Y:S02]  /*a040*/  @!P0 SYNCS.PHASECHK.TRANS64 P0, [R0+URZ], R3 ;  /* 0x00000003000085a7 */ /* 0x000ea400080010ff */
[----:B--2---:R-:W-:Y:S05]  /*a050*/  @!P0 BRA `(.L_x_148) ;  /* 0xfffffffc00f08947 */ /* 0x004fea000383ffff */
[----:B------:R-:W-:Y:S05]  /*a060*/  BRA `(.L_x_149) ;  /* 0xffffff8800307947 */ /* 0x000fea000383ffff */
.L_x_44:
[----:B------:R-:W-:-:S07]  /*a070*/  MOV R0, UR5 ;  /* 0x0000000500007c02 */ /* 0x000fce0008000f00 */
.L_x_150:
[----:B-1----:R1:W2:Y:S02]  /*a080*/  SYNCS.PHASECHK.TRANS64.TRYWAIT P0, [R0+URZ], R3 ;  /* 0x00000003000075a7 */ /* 0x0022a400080011ff */
[----:B--2---:R-:W-:Y:S05]  /*a090*/  @!P0 NANOSLEEP.SYNCS 0x989680 ;  /* 0x009896800000895d */ /* 0x004fea0003900000 */
[----:B------:R-:W2:Y:S02]  /*a0a0*/  @!P0 SYNCS.PHASECHK.TRANS64 P0, [R0+URZ], R3 ;  /* 0x00000003000085a7 */ /* 0x000ea400080010ff */
[----:B--2---:R-:W-:Y:S05]  /*a0b0*/  @!P0 BRA `(.L_x_150) ;  /* 0xfffffffc00f08947 */ /* 0x004fea000383ffff */
[----:B------:R-:W-:Y:S05]  /*a0c0*/  BRA `(.L_x_151) ;  /* 0xffffff88003c7947 */ /* 0x000fea000383ffff */
.L_x_45:
[----:B------:R-:W-:-:S07]  /*a0d0*/  MOV R0, UR5 ;  /* 0x0000000500007c02 */ /* 0x000fce0008000f00 */
.L_x_152:
[----:B-1----:R1:W2:Y:S02]  /*a0e0*/  SYNCS.PHASECHK.TRANS64.TRYWAIT P0, [R0+URZ], R3 ;  /* 0x00000003000075a7 */ /* 0x0022a400080011ff */
[----:B--2---:R-:W-:Y:S05]  /*a0f0*/  @!P0 NANOSLEEP.SYNCS 0x989680 ;  /* 0x009896800000895d */ /* 0x004fea0003900000 */
[----:B------:R-:W2:Y:S02]  /*a100*/  @!P0 SYNCS.PHASECHK.TRANS64 P0, [R0+URZ], R3 ;  /* 0x00000003000085a7 */ /* 0x000ea400080010ff */
[----:B--2---:R-:W-:Y:S05]  /*a110*/  @!P0 BRA `(.L_x_152) ;  /* 0xfffffffc00f08947 */ /* 0x004fea000383ffff */
[----:B------:R-:W-:Y:S05]  /*a120*/  BRA `(.L_x_153) ;  /* 0xffffff8800487947 */ /* 0x000fea000383ffff */
.L_x_46:
[----:B------:R-:W-:-:S07]  /*a130*/  MOV R0, UR5 ;  /* 0x0000000500007c02 */ /* 0x000fce0008000f00 */
.L_x_154:
[----:B-1----:R1:W2:Y:S02]  /*a140*/  SYNCS.PHASECHK.TRANS64.TRYWAIT P0, [R0+URZ], R3 ;  /* 0x00000003000075a7 */ /* 0x0022a400080011ff */
[----:B--2---:R-:W-:Y:S05]  /*a150*/  @!P0 NANOSLEEP.SYNCS 0x989680 ;  /* 0x009896800000895d */ /* 0x004fea0003900000 */
[----:B------:R-:W2:Y:S02]  /*a160*/  @!P0 SYNCS.PHASECHK.TRANS64 P0, [R0+URZ], R3 ;  /* 0x00000003000085a7 */ /* 0x000ea400080010ff */
[----:B--2---:R-:W-:Y:S05]  /*a170*/  @!P0 BRA `(.L_x_154) ;  /* 0xfffffffc00f08947 */ /* 0x004fea000383ffff */
[----:B------:R-:W-:Y:S05]  /*a180*/  BRA `(.L_x_155) ;  /* 0xffffff8800547947 */ /* 0x000fea000383ffff */
.L_x_49:
[----:B-1----:R1:W2:Y:S02]  /*a190*/  SYNCS.PHASECHK.TRANS64.TRYWAIT P0, [R2+URZ+0x100], R5 ;  /* 0x00010005020075a7 */ /* 0x0022a400080011ff */
[----:B--2---:R-:W-:Y:S05]  /*a1a0*/  @!P0 NANOSLEEP.SYNCS 0x989680 ;  /* 0x009896800000895d */ /* 0x004fea0003900000 */
[----:B------:R-:W2:Y:S02]  /*a1b0*/  @!P0 SYNCS.PHASECHK.TRANS64 P0, [R2+URZ+0x100], R5 ;  /* 0x00010005020085a7 */ /* 0x000ea400080010ff */
[----:B--2---:R-:W-:Y:S05]  /*a1c0*/  @!P0 BRA `(.L_x_49) ;  /* 0xfffffffc00f08947 */ /* 0x004fea000383ffff */
[----:B------:R-:W-:Y:S05]  /*a1d0*/  BRA `(.L_x_156) ;  /* 0xffffff8800b07947 */ /* 0x000fea000383ffff */
.L_x_50:
[----:B------:R-:W-:-:S07]  /*a1e0*/  MOV R2, UR4 ;  /* 0x0000000400027c02 */ /* 0x000fce0008000f00 */
.L_x_157:
[----:B-1----:R1:W2:Y:S02]  /*a1f0*/  SYNCS.PHASECHK.TRANS64.TRYWAIT P0, [R2+URZ+0xb0], R5 ;  /* 0x0000b005020075a7 */ /* 0x0022a400080011ff */
[----:B--2---:R-:W-:Y:S05]  /*a200*/  @!P0 NANOSLEEP.SYNCS 0x989680 ;  /* 0x009896800000895d */ /* 0x004fea0003900000 */
[----:B------:R-:W2:Y:S02]  /*a210*/  @!P0 SYNCS.PHASECHK.TRANS64 P0, [R2+URZ+0xb0], R5 ;  /* 0x0000b005020085a7 */ /* 0x000ea400080010ff */
[----:B--2---:R-:W-:Y:S05]  /*a220*/  @!P0 BRA `(.L_x_157) ;  /* 0xfffffffc00f08947 */ /* 0x004fea000383ffff */
[----:B------:R-:W-:Y:S05]  /*a230*/  BRA `(.L_x_158) ;  /* 0xffffff8800c07947 */ /* 0x000fea000383ffff */
.L_x_51:
[----:B-1----:R1:W2:Y:S02]  /*a240*/  SYNCS.PHASECHK.TRANS64.TRYWAIT P1, [R2+URZ+0xa0], R5 ;  /* 0x0000a005020075a7 */ /* 0x0022a400080211ff */
[----:B--2---:R-:W-:Y:S05]  /*a250*/  @!P1 NANOSLEEP.SYNCS 0x989680 ;  /* 0x009896800000995d */ /* 0x004fea0003900000 */
[----:B------:R-:W2:Y:S02]  /*a260*/  @!P1 SYNCS.PHASECHK.TRANS64 P1, [R2+URZ+0xa0], R5 ;  /* 0x0000a005020095a7 */ /* 0x000ea400080210ff */
[----:B--2---:R-:W-:Y:S05]  /*a270*/  @!P1 BRA `(.L_x_51) ;  /* 0xfffffffc00f09947 */ /* 0x004fea000383ffff */
[----:B------:R-:W-:Y:S05]  /*a280*/  BRA `(.L_x_159) ;  /* 0xffffff8800f07947 */ /* 0x000fea000383ffff */
.L_x_54:
[----:B------:R-:W-:-:S07]  /*a290*/  MOV R0, UR4 ;  /* 0x0000000400007c02 */ /* 0x000fce0008000f00 */
.L_x_160:
[----:B-1----:R1:W2:Y:S02]  /*a2a0*/  SYNCS.PHASECHK.TRANS64.TRYWAIT P0, [R0+URZ+0xb0], R3 ;  /* 0x0000b003000075a7 */ /* 0x0022a400080011ff */
[----:B--2---:R-:W-:Y:S05]  /*a2b0*/  @!P0 NANOSLEEP.SYNCS 0x989680 ;  /* 0x009896800000895d */ /* 0x004fea0003900000 */
[----:B------:R-:W2:Y:S02]  /*a2c0*/  @!P0 SYNCS.PHASECHK.TRANS64 P0, [R0+URZ+0xb0], R3 ;  /* 0x0000b003000085a7 */ /* 0x000ea400080010ff */
[----:B--2---:R-:W-:Y:S05]  /*a2d0*/  @!P0 BRA `(.L_x_160) ;  /* 0xfffffffc00f08947 */ /* 0x004fea000383ffff */
[----:B------:R-:W-:Y:S05]  /*a2e0*/  BRA `(.L_x_53) ;  /* 0xffffff8c00447947 */ /* 0x000fea000383ffff */
.L_x_63:
[----:B-1----:R-:W-:-:S04]  /*a2f0*/  MOV R0, UR5 ;  /* 0x0000000500007c02 */ /* 0x002fc80008000f00 */
[----:B------:R1:W2:Y:S03]  /*a300*/  SYNCS.PHASECHK.TRANS64.TRYWAIT P0, [R0+URZ+0x8], R7 ;  /* 0x00000807000075a7 */ /* 0x0002a600080011ff */
[----:B--2---:R-:W-:Y:S05]  /*a310*/  @!P0 NANOSLEEP.SYNCS 0x989680 ;  /* 0x009896800000895d */ /* 0x004fea0003900000 */
[----:B------:R-:W2:Y:S02]  /*a320*/  @!P0 SYNCS.PHASECHK.TRANS64 P0, [R0+URZ+0x8], R7 ;  /* 0x00000807000085a7 */ /* 0x000ea400080010ff */
[----:B--2---:R-:W-:Y:S05]  /*a330*/  @!P0 BRA `(.L_x_63) ;  /* 0xfffffffc00ec8947 */ /* 0x004fea000383ffff */
[----:B------:R-:W-:Y:S05]  /*a340*/  BRA `(.L_x_62) ;  /* 0xffffff8c00f87947 */ /* 0x000fea000383ffff */
.L_x_65:
[----:B------:R-:W-:Y:S01]  /*a350*/  BSSY B0, `(.L_x_161) ;  /* 0x0000006000007945 */ /* 0x000fe20003800000 */
[----:B------:R-:W-:-:S07]  /*a360*/  MOV R15, 0xffffffff ;  /* 0xffffffff000f7802 */ /* 0x000fce0000000f00 */
[----:B-1---5:R-:W-:Y:S05]  /*a370*/  WARPSYNC.COLLECTIVE R15, `(.L_x_162) ;  /* 0x000000000f0c7348 */ /* 0x022fea0003c00000 */
[----:B------:R-:W-:Y:S02]  /*a380*/  ELECT P6, UR79, PT ;  /* 0x00000000004f782f */ /* 0x000fe400038c0000 */
[----:B------:R-:W-:Y:S01]  /*a390*/  MOV R14, UR79 ;  /* 0x0000004f000e7c02 */ /* 0x000fe20008000f00 */
[----:B-1---5:R-:W-:Y:S10]  /*a3a0*/  ENDCOLLECTIVE ;  /* 0x000000000000791b */ /* 0x022ff40003800000 */
.L_x_162:
[----:B------:R-:W-:Y:S05]  /*a3b0*/  BSYNC B0 ;  /* 0x0000000000007941 */ /* 0x000fea0003800000 */
.L_x_161:
[----:B------:R-:W-:Y:S05]  /*a3c0*/  BRA `(.L_x_163) ;  /* 0xffffff9000287947 */ /* 0x000fea000383ffff */
.L_x_67:
[----:B-1----:R-:W-:-:S04]  /*a3d0*/  MOV R0, UR5 ;  /* 0x0000000500007c02 */ /* 0x002fc80008000f00 */
[----:B------:R1:W2:Y:S03]  /*a3e0*/  SYNCS.PHASECHK.TRANS64.TRYWAIT P0, [R0+URZ+0x8], R5 ;  /* 0x00000805000075a7 */ /* 0x0002a600080011ff */
[----:B--2---:R-:W-:Y:S05]  /*a3f0*/  @!P0 NANOSLEEP.SYNCS 0x989680 ;  /* 0x009896800000895d */ /* 0x004fea0003900000 */
[----:B------:R-:W2:Y:S02]  /*a400*/  @!P0 SYNCS.PHASECHK.TRANS64 P0, [R0+URZ+0x8], R5 ;  /* 0x00000805000085a7 */ /* 0x000ea400080010ff */
[----:B--2---:R-:W-:Y:S05]  /*a410*/  @!P0 BRA `(.L_x_67) ;  /* 0xfffffffc00ec8947 */ /* 0x004fea000383ffff */
[----:B------:R-:W-:Y:S05]  /*a420*/  BRA `(.L_x_66) ;  /* 0xffffff90002c7947 */ /* 0x000fea000383ffff */
.L_x_68:
[----:B-1----:R1:W2:Y:S02]  /*a430*/  SYNCS.PHASECHK.TRANS64.TRYWAIT P0, [R0+URZ+0xa0], R5 ;  /* 0x0000a005000075a7 */ /* 0x0022a400080011ff */
[----:B--2---:R-:W-:Y:S05]  /*a440*/  @!P0 NANOSLEEP.SYNCS 0x989680 ;  /* 0x009896800000895d */ /* 0x004fea0003900000 */
[----:B------:R-:W2:Y:S02]  /*a450*/  @!P0 SYNCS.PHASECHK.TRANS64 P0, [R0+URZ+0xa0], R5 ;  /* 0x0000a005000085a7 */ /* 0x000ea400080010ff */
[----:B--2---:R-:W-:Y:S05]  /*a460*/  @!P0 BRA `(.L_x_68) ;  /* 0xfffffffc00f08947 */ /* 0x004fea000383ffff */
[----:B------:R-:W-:Y:S05]  /*a470*/  BRA `(.L_x_164) ;  /* 0xffffff9400087947 */ /* 0x000fea000383ffff */
.L_x_70:
[----:B------:R-:W-:-:S07]  /*a480*/  MOV R0, UR23 ;  /* 0x0000001700007c02 */ /* 0x000fce0008000f00 */
.L_x_165:
[----:B-1----:R1:W2:Y:S02]  /*a490*/  SYNCS.PHASECHK.TRANS64.TRYWAIT P0, [R0+URZ+0xe0], R5 ;  /* 0x0000e005000075a7 */ /* 0x0022a400080011ff */
[----:B--2---:R-:W-:Y:S05]  /*a4a0*/  @!P0 NANOSLEEP.SYNCS 0x989680 ;  /* 0x009896800000895d */ /* 0x004fea0003900000 */
[----:B------:R-:W2:Y:S02]  /*a4b0*/  @!P0 SYNCS.PHASECHK.TRANS64 P0, [R0+URZ+0xe0], R5 ;  /* 0x0000e005000085a7 */ /* 0x000ea400080010ff */
[----:B--2---:R-:W-:Y:S05]  /*a4c0*/  @!P0 BRA `(.L_x_165) ;  /* 0xfffffffc00f08947 */ /* 0x004fea000383ffff */
[----:B------:R-:W-:Y:S05]  /*a4d0*/  BRA `(.L_x_166) ;  /* 0xffffff9400547947 */ /* 0x000fea000383ffff */
.L_x_73:
[----:B------:R-:W-:Y:S07]  /*a4e0*/  MOV R0, UR5 ;  /* 0x0000000500007c02 */ /* 0x000fee0008000f00 */
.L_x_167:
[----:B-1----:R1:W2:Y:S02]  /*a4f0*/  SYNCS.PHASECHK.TRANS64.TRYWAIT P0, [R0+URZ], R5 ;  /* 0x00000005000075a7 */ /* 0x0022a400080011ff */
[----:B--2---:R-:W-:Y:S05]  /*a500*/  @!P0 NANOSLEEP.SYNCS 0x989680 ;  /* 0x009896800000895d */ /* 0x004fea0003900000 */
[----:B------:R-:W2:Y:S02]  /*a510*/  @!P0 SYNCS.PHASECHK.TRANS64 P0, [R0+URZ], R5 ;  /* 0x00000005000085a7 */ /* 0x000ea400080010ff */
[----:B--2---:R-:W-:Y:S05]  /*a520*/  @!P0 BRA `(.L_x_167) ;  /* 0xfffffffc00f08947 */ /* 0x004fea000383ffff */
[----:B------:R-:W-:Y:S05]  /*a530*/  BRA `(.L_x_72) ;  /* 0xffffff9400687947 */ /* 0x000fea000383ffff */
.L_x_77:
[----:B-1----:R-:W-:-:S07]  /*a540*/  MOV R0, UR4 ;  /* 0x0000000400007c02 */ /* 0x002fce0008000f00 */
.L_x_168:
[----:B-1----:R1:W2:Y:S02]  /*a550*/  SYNCS.PHASECHK.TRANS64.TRYWAIT P0, [R0+URZ], R3 ;  /* 0x00000003000075a7 */ /* 0x0022a400080011ff */
[----:B--2---:R-:W-:Y:S05]  /*a560*/  @!P0 NANOSLEEP.SYNCS 0x989680 ;  /* 0x009896800000895d */ /* 0x004fea0003900000 */
[----:B------:R-:W2:Y:S02]  /*a570*/  @!P0 SYNCS.PHASECHK.TRANS64 P0, [R0+URZ], R3 ;  /* 0x00000003000085a7 */ /* 0x000ea400080010ff */
[----:B--2---:R-:W-:Y:S05]  /*a580*/  @!P0 BRA `(.L_x_168) ;  /* 0xfffffffc00f08947 */ /* 0x004fea000383ffff */
[----:B------:R-:W-:Y:S05]  /*a590*/  BRA `(.L_x_169) ;  /* 0xffffff9800347947 */ /* 0x000fea000383ffff */
.L_x_78:
[----:B------:R-:W-:-:S07]  /*a5a0*/  MOV R0, UR5 ;  /* 0x0000000500007c02 */ /* 0x000fce0008000f00 */
.L_x_170:
[----:B-1----:R1:W2:Y:S02]  /*a5b0*/  SYNCS.PHASECHK.TRANS64.TRYWAIT P0, [R0+URZ], R3 ;  /* 0x00000003000075a7 */ /* 0x0022a400080011ff */
[----:B--2---:R-:W-:Y:S05]  /*a5c0*/  @!P0 NANOSLEEP.SYNCS 0x989680 ;  /* 0x009896800000895d */ /* 0x004fea0003900000 */
[----:B------:R-:W2:Y:S02]  /*a5d0*/  @!P0 SYNCS.PHASECHK.TRANS64 P0, [R0+URZ], R3 ;  /* 0x00000003000085a7 */ /* 0x000ea400080010ff */
[----:B--2---:R-:W-:Y:S05]  /*a5e0*/  @!P0 BRA `(.L_x_170) ;  /* 0xfffffffc00f08947 */ /* 0x004fea000383ffff */
[----:B------:R-:W-:Y:S05]  /*a5f0*/  BRA `(.L_x_171) ;  /* 0xffffff9800407947 */ /* 0x000fea000383ffff */
.L_x_79:
[----:B------:R-:W-:-:S07]  /*a600*/  MOV R0, UR5 ;  /* 0x0000000500007c02 */ /* 0x000fce0008000f00 */
.L_x_172:
[----:B-1----:R1:W2:Y:S02]  /*a610*/  SYNCS.PHASECHK.TRANS64.TRYWAIT P0, [R0+URZ], R3 ;  /* 0x00000003000075a7 */ /* 0x0022a400080011ff */
[----:B--2---:R-:W-:Y:S05]  /*a620*/  @!P0 NANOSLEEP.SYNCS 0x989680 ;  /* 0x009896800000895d */ /* 0x004fea0003900000 */
[----:B------:R-:W2:Y:S02]  /*a630*/  @!P0 SYNCS.PHASECHK.TRANS64 P0, [R0+URZ], R3 ;  /* 0x00000003000085a7 */ /* 0x000ea400080010ff */
[----:B--2---:R-:W-:Y:S05]  /*a640*/  @!P0 BRA `(.L_x_172) ;  /* 0xfffffffc00f08947 */ /* 0x004fea000383ffff */
[----:B------:R-:W-:Y:S05]  /*a650*/  BRA `(.L_x_173) ;  /* 0xffffff98004c7947 */ /* 0x000fea000383ffff */
.L_x_82:
[----:B------:R-:W-:-:S07]  /*a660*/  MOV R0, UR17 ;  /* 0x0000001100007c02 */ /* 0x000fce0008000f00 */
.L_x_174:
[----:B-1----:R1:W2:Y:S02]  /*a670*/  SYNCS.PHASECHK.TRANS64.TRYWAIT P1, [R0+URZ+0x120], R3 ;  /* 0x00012003000075a7 */ /* 0x0022a400080211ff */
[----:B--2---:R-:W-:Y:S05]  /*a680*/  @!P1 NANOSLEEP.SYNCS 0x989680 ;  /* 0x009896800000995d */ /* 0x004fea0003900000 */
[----:B------:R-:W2:Y:S02]  /*a690*/  @!P1 SYNCS.PHASECHK.TRANS64 P1, [R0+URZ+0x120], R3 ;  /* 0x00012003000095a7 */ /* 0x000ea400080210ff */
[----:B--2---:R-:W-:Y:S05]  /*a6a0*/  @!P1 BRA `(.L_x_174) ;  /* 0xfffffffc00f09947 */ /* 0x004fea000383ffff */
[----:B------:R-:W-:Y:S05]  /*a6b0*/  BRA `(.L_x_175) ;  /* 0xffffff9800987947 */ /* 0x000fea000383ffff */
.L_x_87:
[----:B--2---:R2:W3:Y:S02]  /*a6c0*/  SYNCS.PHASECHK.TRANS64.TRYWAIT P0, [R12+URZ+0xa0], R9 ;  /* 0x0000a0090c0075a7 */ /* 0x0044e400080011ff */
[----:B---3--:R-:W-:Y:S05]  /*a6d0*/  @!P0 NANOSLEEP.SYNCS 0x989680 ;  /* 0x009896800000895d */ /* 0x008fea0003900000 */
[----:B------:R-:W3:Y:S02]  /*a6e0*/  @!P0 SYNCS.PHASECHK.TRANS64 P0, [R12+URZ+0xa0], R9 ;  /* 0x0000a0090c0085a7 */ /* 0x000ee400080010ff */
[----:B---3--:R-:W-:Y:S05]  /*a6f0*/  @!P0 BRA `(.L_x_87) ;  /* 0xfffffffc00f08947 */ /* 0x008fea000383ffff */
[----:B------:R-:W-:Y:S05]  /*a700*/  BRA `(.L_x_176) ;  /* 0xffffff9c00cc7947 */ /* 0x000fea000383ffff */
.L_x_90:
[----:B------:R-:W-:Y:S07]  /*a710*/  MOV R0, UR21 ;  /* 0x0000001500007c02 */ /* 0x000fee0008000f00 */
.L_x_177:
[----:B--2---:R2:W3:Y:S02]  /*a720*/  SYNCS.PHASECHK.TRANS64.TRYWAIT P2, [R0+URZ+0x98], R11 ;  /* 0x0000980b000075a7 */ /* 0x0044e400080411ff */
[----:B---3--:R-:W-:Y:S05]  /*a730*/  @!P2 NANOSLEEP.SYNCS 0x989680 ;  /* 0x009896800000a95d */ /* 0x008fea0003900000 */
[----:B------:R-:W3:Y:S02]  /*a740*/  @!P2 SYNCS.PHASECHK.TRANS64 P2, [R0+URZ+0x98], R11 ;  /* 0x0000980b0000a5a7 */ /* 0x000ee400080410ff */
[----:B---3--:R-:W-:Y:S05]  /*a750*/  @!P2 BRA `(.L_x_177) ;  /* 0xfffffffc00f0a947 */ /* 0x008fea000383ffff */
[----:B------:R-:W-:Y:S05]  /*a760*/  BRA `(.L_x_89) ;  /* 0xffffffa400347947 */ /* 0x000fea000383ffff */
.L_x_93:
[----:B--2---:R-:W-:Y:S07]  /*a770*/  MOV R0, UR21 ;  /* 0x0000001500007c02 */ /* 0x004fee0008000f00 */
.L_x_178:
[----:B--2---:R2:W3:Y:S02]  /*a780*/  SYNCS.PHASECHK.TRANS64.TRYWAIT P0, [R0+URZ+0x70], R9 ;  /* 0x00007009000075a7 */ /* 0x0044e400080011ff */
[----:B---3--:R-:W-:Y:S05]  /*a790*/  @!P0 NANOSLEEP.SYNCS 0x989680 ;  /* 0x009896800000895d */ /* 0x008fea0003900000 */
[----:B------:R-:W3:Y:S02]  /*a7a0*/  @!P0 SYNCS.PHASECHK.TRANS64 P0, [R0+URZ+0x70], R9 ;  /* 0x00007009000085a7 */ /* 0x000ee400080010ff */
[----:B---3--:R-:W-:Y:S05]  /*a7b0*/  @!P0 BRA `(.L_x_178) ;  /* 0xfffffffc00f08947 */ /* 0x008fea000383ffff */
[----:B------:R-:W-:Y:S05]  /*a7c0*/  BRA `(.L_x_179) ;  /* 0xffffffa400907947 */ /* 0x000fea000383ffff */
.L_x_94:
[----:B------:R-:W-:Y:S07]  /*a7d0*/  MOV R0, UR21 ;  /* 0x0000001500007c02 */ /* 0x000fee0008000f00 */
.L_x_180:
[----:B--2---:R2:W3:Y:S02]  /*a7e0*/  SYNCS.PHASECHK.TRANS64.TRYWAIT P0, [R0+URZ+0x78], R9 ;  /* 0x00007809000075a7 */ /* 0x0044e400080011ff */
[----:B---3--:R-:W-:Y:S05]  /*a7f0*/  @!P0 NANOSLEEP.SYNCS 0x989680 ;  /* 0x009896800000895d */ /* 0x008fea0003900000 */
[----:B------:R-:W3:Y:S02]  /*a800*/  @!P0 SYNCS.PHASECHK.TRANS64 P0, [R0+URZ+0x78], R9 ;  /* 0x00007809000085a7 */ /* 0x000ee400080010ff */
[----:B---3--:R-:W-:Y:S05]  /*a810*/  @!P0 BRA `(.L_x_180) ;  /* 0xfffffffc00f08947 */ /* 0x008fea000383ffff */
[----:B------:R-:W-:Y:S05]  /*a820*/  BRA `(.L_x_181) ;  /* 0xffffffa400e87947 */ /* 0x000fea000383ffff */
.L_x_95:
[----:B------:R-:W-:Y:S07]  /*a830*/  MOV R0, UR21 ;  /* 0x0000001500007c02 */ /* 0x000fee0008000f00 */
.L_x_182:
[----:B--2---:R2:W3:Y:S02]  /*a840*/  SYNCS.PHASECHK.TRANS64.TRYWAIT P0, [R0+URZ+0x80], R9 ;  /* 0x00008009000075a7 */ /* 0x0044e400080011ff */
[----:B---3--:R-:W-:Y:S05]  /*a850*/  @!P0 NANOSLEEP.SYNCS 0x989680 ;  /* 0x009896800000895d */ /* 0x008fea0003900000 */
[----:B------:R-:W3:Y:S02]  /*a860*/  @!P0 SYNCS.PHASECHK.TRANS64 P0, [R0+URZ+0x80], R9 ;  /* 0x00008009000085a7 */ /* 0x000ee400080010ff */
[----:B---3--:R-:W-:Y:S05]  /*a870*/  @!P0 BRA `(.L_x_182) ;  /* 0xfffffffc00f08947 */ /* 0x008fea000383ffff */
[----:B------:R-:W-:Y:S05]  /*a880*/  BRA `(.L_x_183) ;  /* 0xffffffa800447947 */ /* 0x000fea000383ffff */
.L_x_96:
[----:B------:R-:W-:Y:S07]  /*a890*/  MOV R0, UR21 ;  /* 0x0000001500007c02 */ /* 0x000fee0008000f00 */
.L_x_184:
[----:B--2---:R2:W3:Y:S02]  /*a8a0*/  SYNCS.PHASECHK.TRANS64.TRYWAIT P0, [R0+URZ+0x88], R9 ;  /* 0x00008809000075a7 */ /* 0x0044e400080011ff */
[----:B---3--:R-:W-:Y:S05]  /*a8b0*/  @!P0 NANOSLEEP.SYNCS 0x989680 ;  /* 0x009896800000895d */ /* 0x008fea0003900000 */
[----:B------:R-:W3:Y:S02]  /*a8c0*/  @!P0 SYNCS.PHASECHK.TRANS64 P0, [R0+URZ+0x88], R9 ;  /* 0x00008809000085a7 */ /* 0x000ee400080010ff */
[----:B---3--:R-:W-:Y:S05]  /*a8d0*/  @!P0 BRA `(.L_x_184) ;  /* 0xfffffffc00f08947 */ /* 0x008fea000383ffff */
[----:B------:R-:W-:Y:S05]  /*a8e0*/  BRA `(.L_x_185) ;  /* 0xffffffa800a07947 */ /* 0x000fea000383ffff */
.L_x_98:
[----:B------:R-:W-:-:S07]  /*a8f0*/  MOV R0, UR21 ;  /* 0x0000001500007c02 */ /* 0x000fce0008000f00 */
.L_x_186:
[----:B--2---:R2:W4:Y:S02]  /*a900*/  SYNCS.PHASECHK.TRANS64.TRYWAIT P0, [R0+URZ+0x70], R3 ;  /* 0x00007003000075a7 */ /* 0x00452400080011ff */
[----:B----4-:R-:W-:Y:S05]  /*a910*/  @!P0 NANOSLEEP.SYNCS 0x989680 ;  /* 0x009896800000895d */ /* 0x010fea0003900000 */
[----:B------:R-:W4:Y:S02]  /*a920*/  @!P0 SYNCS.PHASECHK.TRANS64 P0, [R0+URZ+0x70], R3 ;  /* 0x00007003000085a7 */ /* 0x000f2400080010ff */
[----:B----4-:R-:W-:Y:S05]  /*a930*/  @!P0 BRA `(.L_x_186) ;  /* 0xfffffffc00f08947 */ /* 0x010fea000383ffff */
[----:B------:R-:W-:Y:S05]  /*a940*/  BRA `(.L_x_187) ;  /* 0xffffffac002c7947 */ /* 0x000fea000383ffff */
.L_x_99:
[----:B--2---:R-:W-:-:S07]  /*a950*/  MOV R0, UR21 ;  /* 0x0000001500007c02 */ /* 0x004fce0008000f00 */
.L_x_188:
[----:B--2---:R2:W4:Y:S02]  /*a960*/  SYNCS.PHASECHK.TRANS64.TRYWAIT P0, [R0+URZ+0x78], R3 ;  /* 0x00007803000075a7 */ /* 0x00452400080011ff */
[----:B----4-:R-:W-:Y:S05]  /*a970*/  @!P0 NANOSLEEP.SYNCS 0x989680 ;  /* 0x009896800000895d */ /* 0x010fea0003900000 */
[----:B------:R-:W4:Y:S02]  /*a980*/  @!P0 SYNCS.PHASECHK.TRANS64 P0, [R0+URZ+0x78], R3 ;  /* 0x00007803000085a7 */ /* 0x000f2400080010ff */
[----:B----4-:R-:W-:Y:S05]  /*a990*/  @!P0 BRA `(.L_x_188) ;  /* 0xfffffffc00f08947 */ /* 0x010fea000383ffff */
[----:B------:R-:W-:Y:S05]  /*a9a0*/  BRA `(.L_x_189) ;  /* 0xffffffac001c7947 */ /* 0x000fea000383ffff */
.L_x_100:
[----:B--2---:R-:W-:-:S07]  /*a9b0*/  MOV R0, UR21 ;  /* 0x0000001500007c02 */ /* 0x004fce0008000f00 */
.L_x_190:
[----:B--2---:R2:W4:Y:S02]  /*a9c0*/  SYNCS.PHASECHK.TRANS64.TRYWAIT P0, [R0+URZ+0x80], R3 ;  /* 0x00008003000075a7 */ /* 0x00452400080011ff */
[----:B----4-:R-:W-:Y:S05]  /*a9d0*/  @!P0 NANOSLEEP.SYNCS 0x989680 ;  /* 0x009896800000895d */ /* 0x010fea0003900000 */
[----:B------:R-:W4:Y:S02]  /*a9e0*/  @!P0 SYNCS.PHASECHK.TRANS64 P0, [R0+URZ+0x80], R3 ;  /* 0x00008003000085a7 */ /* 0x000f2400080010ff */
[----:B----4-:R-:W-:Y:S05]  /*a9f0*/  @!P0 BRA `(.L_x_190) ;  /* 0xfffffffc00f08947 */ /* 0x010fea000383ffff */
[----:B------:R-:W-:Y:S05]  /*aa00*/  BRA `(.L_x_191) ;  /* 0xffffffac000c7947 */ /* 0x000fea000383ffff */
.L_x_102:
[----:B-1----:R1:W2:Y:S02]  /*aa10*/  SYNCS.PHASECHK.TRANS64.TRYWAIT P0, [R3+URZ+0xa0], R0 ;  /* 0x0000a000030075a7 */ /* 0x0022a400080011ff */
[----:B--2---:R-:W-:Y:S05]  /*aa20*/  @!P0 NANOSLEEP.SYNCS 0x989680 ;  /* 0x009896800000895d */ /* 0x004fea0003900000 */
[----:B------:R-:W2:Y:S02]  /*aa30*/  @!P0 SYNCS.PHASECHK.TRANS64 P0, [R3+URZ+0xa0], R0 ;  /* 0x0000a000030085a7 */ /* 0x000ea400080010ff */
[----:B--2---:R-:W-:Y:S05]  /*aa40*/  @!P0 BRA `(.L_x_102) ;  /* 0xfffffffc00f08947 */ /* 0x004fea000383ffff */
[----:B------:R-:W-:Y:S05]  /*aa50*/  BRA `(.L_x_192) ;  /* 0xffffffac00d07947 */ /* 0x000fea000383ffff */
.L_x_113:
[----:B--2---:R2:W1:Y:S02]  /*aa60*/  SYNCS.PHASECHK.TRANS64.TRYWAIT P1, [R5+URZ+0x50], R2 ;  /* 0x00005002050075a7 */ /* 0x00446400080211ff */
[----:B-1----:R-:W-:Y:S05]  /*aa70*/  @!P1 NANOSLEEP.SYNCS 0x989680 ;  /* 0x009896800000995d */ /* 0x002fea0003900000 */
[----:B------:R-:W1:Y:S02]  /*aa80*/  @!P1 SYNCS.PHASECHK.TRANS64 P1, [R5+URZ+0x50], R2 ;  /* 0x00005002050095a7 */ /* 0x000e6400080210ff */
[----:B-1----:R-:W-:Y:S05]  /*aa90*/  @!P1 BRA `(.L_x_113) ;  /* 0xfffffffc00f09947 */ /* 0x002fea000383ffff */
[----:B------:R-:W-:Y:S05]  /*aaa0*/  BRA `(.L_x_112) ;  /* 0xffffffbc00447947 */ /* 0x000fea000383ffff */
.L_x_115:
[----:B-1----:R1:W4:Y:S02]  /*aab0*/  SYNCS.PHASECHK.TRANS64.TRYWAIT P0, [R90+URZ+0xc0], R7 ;  /* 0x0000c0075a0075a7 */ /* 0x00232400080011ff */
[----:B----4-:R-:W-:Y:S05]  /*aac0*/  @!P0 NANOSLEEP.SYNCS 0x989680 ;  /* 0x009896800000895d */ /* 0x010fea0003900000 */
[----:B------:R-:W4:Y:S02]  /*aad0*/  @!P0 SYNCS.PHASECHK.TRANS64 P0, [R90+URZ+0xc0], R7 ;  /* 0x0000c0075a0085a7 */ /* 0x000f2400080010ff */
[----:B----4-:R-:W-:Y:S05]  /*aae0*/  @!P0 BRA `(.L_x_115) ;  /* 0xfffffffc00f08947 */ /* 0x010fea000383ffff */
[----:B------:R-:W-:Y:S05]  /*aaf0*/  BRA `(.L_x_114) ;  /* 0xffffffbc00947947 */ /* 0x000fea000383ffff */
.L_x_123:
[----:B---3--:R3:W4:Y:S02]  /*ab00*/  SYNCS.PHASECHK.TRANS64.TRYWAIT P0, [R103+URZ+0x50], R4 ;  /* 0x00005004670075a7 */ /* 0x00872400080011ff */
[----:B----4-:R-:W-:Y:S05]  /*ab10*/  @!P0 NANOSLEEP.SYNCS 0x989680 ;  /* 0x009896800000895d */ /* 0x010fea0003900000 */
[----:B------:R-:W4:Y:S02]  /*ab20*/  @!P0 SYNCS.PHASECHK.TRANS64 P0, [R103+URZ+0x50], R4 ;  /* 0x00005004670085a7 */ /* 0x000f2400080010ff */
[----:B----4-:R-:W-:Y:S05]  /*ab30*/  @!P0 BRA `(.L_x_123) ;  /* 0xfffffffc00f08947 */ /* 0x010fea000383ffff */
[----:B------:R-:W-:Y:S05]  /*ab40*/  BRA `(.L_x_122) ;  /* 0xffffffc8009c7947 */ /* 0x000fea000383ffff */
.L_x_131:
[----:B---3--:R3:W4:Y:S02]  /*ab50*/  SYNCS.PHASECHK.TRANS64.TRYWAIT P0, [R103+URZ+0x50], R4 ;  /* 0x00005004670075a7 */ /* 0x00872400080011ff */
[----:B----4-:R-:W-:Y:S05]  /*ab60*/  @!P0 NANOSLEEP.SYNCS 0x989680 ;  /* 0x009896800000895d */ /* 0x010fea0003900000 */
[----:B------:R-:W4:Y:S02]  /*ab70*/  @!P0 SYNCS.PHASECHK.TRANS64 P0, [R103+URZ+0x50], R4 ;  /* 0x00005004670085a7 */ /* 0x000f2400080010ff */
[----:B----4-:R-:W-:Y:S05]  /*ab80*/  @!P0 BRA `(.L_x_131) ;  /* 0xfffffffc00f08947 */ /* 0x010fea000383ffff */
[----:B------:R-:W-:Y:S05]  /*ab90*/  BRA `(.L_x_130) ;  /* 0xffffffd400ec7947 */ /* 0x000fea000383ffff */
.L_x_139:
[----:B---3--:R3:W4:Y:S02]  /*aba0*/  SYNCS.PHASECHK.TRANS64.TRYWAIT P0, [R102+URZ+0x50], R3 ;  /* 0x00005003660075a7 */ /* 0x00872400080011ff */
[----:B----4-:R-:W-:Y:S05]  /*abb0*/  @!P0 NANOSLEEP.SYNCS 0x989680 ;  /* 0x009896800000895d */ /* 0x010fea0003900000 */
[----:B------:R-:W4:Y:S02]  /*abc0*/  @!P0 SYNCS.PHASECHK.TRANS64 P0, [R102+URZ+0x50], R3 ;  /* 0x00005003660085a7 */ /* 0x000f2400080010ff */
[----:B----4-:R-:W-:Y:S05]  /*abd0*/  @!P0 BRA `(.L_x_139) ;  /* 0xfffffffc00f08947 */ /* 0x010fea000383ffff */
[----:B------:R-:W-:Y:S05]  /*abe0*/  BRA `(.L_x_138) ;  /* 0xffffffe400447947 */ /* 0x000fea000383ffff */
        .weak           $__internal_0_$__cuda_sm10x_tcgen05_guardrail_trap_col_being_dealloced_not_returned_by_alloc
        .type           $__internal_0_$__cuda_sm10x_tcgen05_guardrail_trap_col_being_dealloced_not_returned_by_alloc,@function
        .size           $__internal_0_$__cuda_sm10x_tcgen05_guardrail_trap_col_being_dealloced_not_returned_by_alloc,($__internal_1_$__cuda_sm10x_tcgen05_guardrail_trap_phase_invalid_during_alloc - $__internal_0_$__cuda_sm10x_tcgen05_guardrail_trap_col_being_dealloced_not_returned_by_alloc)
$__internal_0_$__cuda_sm10x_tcgen05_guardrail_trap_col_being_dealloced_not_returned_by_alloc:
[----:B------:R-:W-:Y:S05]  /*abf0*/  BPT.TRAP 0x1 ;  /* 0x000000040000795c */ /* 0x000fea0000300000 */
[----:B------:R-:W-:-:S04]  /*ac00*/  HFMA2 R3, -RZ, RZ, 0, 0 ;  /* 0x00000000ff037431 */ /* 0x000fc800000001ff */
[----:B------:R-:W-:Y:S05]  /*ac10*/  RET.REL.NODEC R2 `(_ZN7cutlass13device_kernelINS_4gemm6kernel13GemmUniversalIN4cute5tupleIJiiiiEEENS1_10collective13CollectiveMmaINS1_35MainloopSm100TmaUmmaWarpSpecializedILi5ELi2ELi4ENS5_IJNS4_1CILi2EEESB_NSA_ILi1EEEEEEEENS5_IJNSA_ILi128EEENSA_ILi256EEENSA_ILi64EEEEEENS_12float_e4m3_tENS5_IJlSC_lEEESJ_SK_NS4_8TiledMMAINS4_8MMA_AtomIJNS4_10MMA_TraitsINS4_25SM100_MMA_F8F6F4_2x1SM_SSEJSJ_SJ_fSF_SG_NS4_17integral_constantINS4_4UMMA5MajorELSR_0EEESS_NSP_INSQ_7ScaleInELST_0EEESU_EEEEEENS4_6LayoutINS5_IJSC_SC_SC_EEENS5_IJNSA_ILi0EEESZ_SZ_EEEEENS5_IJNS4_10UnderscoreES12_S12_EEEEENS4_28SM100_TMA_2SM_LOAD_MULTICASTENS4_14ComposedLayoutINS4_7SwizzleILi2ELi4ELi3EEENS4_18smem_ptr_flag_bitsILi8EEENSX_INS5_IJNSA_ILi8EEESH_EEENS5_IJSH_SC_EEEEEEEvNS4_8identityENS4_18SM100_TMA_2SM_LOADES1F_vS1G_EENS_8epilogue10collective18CollectiveEpilogueINS1J_23Sm100TmaWarpSpecializedILi4ELi2ELi32ELb0ELb0EEEJNS5_IJSH_SG_SH_EEENS5_IJNSX_ISH_SC_EENSX_INS5_IJNSA_ILi32EEESB_EEENS5_IJSC_SF_EEEEEEEESJ_SK_SJ_SK_NS1J_6fusion15FusionCallbacksIS1N_NS1V_17LinearCombinationISJ_fSJ_fLNS_15FloatRoundStyleE2EEES1O_S1U_JEEENS4_5SM1004TMEM4LOAD26SM100_TMEM_LOAD_32dp32b32xENS4_13SM90_TMA_LOADENS16_INS17_ILi1ELi4ELi3EEES1A_NSX_INS5_IJS1B_S1Q_EEENS5_IJS1Q_SC_EEEEEEENS4_39AutoVectorizingCopyWithAssumedAlignmentILi128EEENS4_14SM90_TMA_STOREES2A_S2C_S2C_EEEvvEEEEvNT_6ParamsE) ;  /* 0xffffff5002f87950 */ /* 0x000fea0003c3ffff */
        .weak           $__internal_1_$__cuda_sm10x_tcgen05_guardrail_trap_phase_invalid_during_alloc
        .type           $__internal_1_$__cuda_sm10x_tcgen05_guardrail_trap_phase_invalid_during_alloc,@function
        .size           $__internal_1_$__cuda_sm10x_tcgen05_guardrail_trap_phase_invalid_during_alloc,($__internal_2_$__cuda_sm10x_tcgen05_guardrail_trap_unallocated_columns_being_dealloced - $__internal_1_$__cuda_sm10x_tcgen05_guardrail_trap_phase_invalid_during_alloc)
$__internal_1_$__cuda_sm10x_tcgen05_guardrail_trap_phase_invalid_during_alloc:
[----:B------:R-:W-:Y:S05]  /*ac20*/  BPT.TRAP 0x1 ;  /* 0x000000040000795c */ /* 0x000fea0000300000 */
[----:B------:R-:W-:-:S04]  /*ac30*/  MOV R5, 0x0 ;  /* 0x0000000000057802 */ /* 0x000fc80000000f00 */
[----:B------:R-:W-:Y:S05]  /*ac40*/  RET.REL.NODEC R4 `(_ZN7cutlass13device_kernelINS_4gemm6kernel13GemmUniversalIN4cute5tupleIJiiiiEEENS1_10collective13CollectiveMmaINS1_35MainloopSm100TmaUmmaWarpSpecializedILi5ELi2ELi4ENS5_IJNS4_1CILi2EEESB_NSA_ILi1EEEEEEEENS5_IJNSA_ILi128EEENSA_ILi256EEENSA_ILi64EEEEEENS_12float_e4m3_tENS5_IJlSC_lEEESJ_SK_NS4_8TiledMMAINS4_8MMA_AtomIJNS4_10MMA_TraitsINS4_25SM100_MMA_F8F6F4_2x1SM_SSEJSJ_SJ_fSF_SG_NS4_17integral_constantINS4_4UMMA5MajorELSR_0EEESS_NSP_INSQ_7ScaleInELST_0EEESU_EEEEEENS4_6LayoutINS5_IJSC_SC_SC_EEENS5_IJNSA_ILi0EEESZ_SZ_EEEEENS5_IJNS4_10UnderscoreES12_S12_EEEEENS4_28SM100_TMA_2SM_LOAD_MULTICASTENS4_14ComposedLayoutINS4_7SwizzleILi2ELi4ELi3EEENS4_18smem_ptr_flag_bitsILi8EEENSX_INS5_IJNSA_ILi8EEESH_EEENS5_IJSH_SC_EEEEEEEvNS4_8identityENS4_18SM100_TMA_2SM_LOADES1F_vS1G_EENS_8epilogue10collective18CollectiveEpilogueINS1J_23Sm100TmaWarpSpecializedILi4ELi2ELi32ELb0ELb0EEEJNS5_IJSH_SG_SH_EEENS5_IJNSX_ISH_SC_EENSX_INS5_IJNSA_ILi32EEESB_EEENS5_IJSC_SF_EEEEEEEESJ_SK_SJ_SK_NS1J_6fusion15FusionCallbacksIS1N_NS1V_17LinearCombinationISJ_fSJ_fLNS_15FloatRoundStyleE2EEES1O_S1U_JEEENS4_5SM1004TMEM4LOAD26SM100_TMEM_LOAD_32dp32b32xENS4_13SM90_TMA_LOADENS16_INS17_ILi1ELi4ELi3EEES1A_NSX_INS5_IJS1B_S1Q_EEENS5_IJS1Q_SC_EEEEEEENS4_39AutoVectorizingCopyWithAssumedAlignmentILi128EEENS4_14SM90_TMA_STOREES2A_S2C_S2C_EEEvvEEEEvNT_6ParamsE) ;  /* 0xffffff5004ec7950 */ /* 0x000fea0003c3ffff */
        .weak           $__internal_2_$__cuda_sm10x_tcgen05_guardrail_trap_unallocated_columns_being_dealloced
        .type           $__internal_2_$__cuda_sm10x_tcgen05_guardrail_trap_unallocated_columns_being_dealloced,@function
        .size           $__internal_2_$__cuda_sm10x_tcgen05_guardrail_trap_unallocated_columns_being_dealloced,(.L_x_194 - $__internal_2_$__cuda_sm10x_tcgen05_guardrail_trap_unallocated_columns_being_dealloced)
$__internal_2_$__cuda_sm10x_tcgen05_guardrail_trap_unallocated_columns_being_dealloced:
[----:B------:R-:W-:Y:S05]  /*ac50*/  BPT.TRAP 0x1 ;  /* 0x000000040000795c */ /* 0x000fea0000300000 */
[----:B------:R-:W-:-:S04]  /*ac60*/  HFMA2 R3, -RZ, RZ, 0, 0 ;  /* 0x00000000ff037431 */ /* 0x000fc800000001ff */
[----:B------:R-:W-:Y:S05]  /*ac70*/  RET.REL.NODEC R2 `(_ZN7cutlass13device_kernelINS_4gemm6kernel13GemmUniversalIN4cute5tupleIJiiiiEEENS1_10collective13CollectiveMmaINS1_35MainloopSm100TmaUmmaWarpSpecializedILi5ELi2ELi4ENS5_IJNS4_1CILi2EEESB_NSA_ILi1EEEEEEEENS5_IJNSA_ILi128EEENSA_ILi256EEENSA_ILi64EEEEEENS_12float_e4m3_tENS5_IJlSC_lEEESJ_SK_NS4_8TiledMMAINS4_8MMA_AtomIJNS4_10MMA_TraitsINS4_25SM100_MMA_F8F6F4_2x1SM_SSEJSJ_SJ_fSF_SG_NS4_17integral_constantINS4_4UMMA5MajorELSR_0EEESS_NSP_INSQ_7ScaleInELST_0EEESU_EEEEEENS4_6LayoutINS5_IJSC_SC_SC_EEENS5_IJNSA_ILi0EEESZ_SZ_EEEEENS5_IJNS4_10UnderscoreES12_S12_EEEEENS4_28SM100_TMA_2SM_LOAD_MULTICASTENS4_14ComposedLayoutINS4_7SwizzleILi2ELi4ELi3EEENS4_18smem_ptr_flag_bitsILi8EEENSX_INS5_IJNSA_ILi8EEESH_EEENS5_IJSH_SC_EEEEEEEvNS4_8identityENS4_18SM100_TMA_2SM_LOADES1F_vS1G_EENS_8epilogue10collective18CollectiveEpilogueINS1J_23Sm100TmaWarpSpecializedILi4ELi2ELi32ELb0ELb0EEEJNS5_IJSH_SG_SH_EEENS5_IJNSX_ISH_SC_EENSX_INS5_IJNSA_ILi32EEESB_EEENS5_IJSC_SF_EEEEEEEESJ_SK_SJ_SK_NS1J_6fusion15FusionCallbacksIS1N_NS1V_17LinearCombinationISJ_fSJ_fLNS_15FloatRoundStyleE2EEES1O_S1U_JEEENS4_5SM1004TMEM4LOAD26SM100_TMEM_LOAD_32dp32b32xENS4_13SM90_TMA_LOADENS16_INS17_ILi1ELi4ELi3EEES1A_NSX_INS5_IJS1B_S1Q_EEENS5_IJS1Q_SC_EEEEEEENS4_39AutoVectorizingCopyWithAssumedAlignmentILi128EEENS4_14SM90_TMA_STOREES2A_S2C_S2C_EEEvvEEEEvNT_6ParamsE) ;  /* 0xffffff5002e07950 */ /* 0x000fea0003c3ffff */
.L_x_193:
[----:B------:R-:W-:-:S00]  /*ac80*/  BRA `(.L_x_193) ;  /* 0xfffffffc00fc7947 */ /* 0x000fc0000383ffff */
[----:B------:R-:W-:-:S00]  /*ac90*/  NOP ;  /* 0x0000000000007918 */ /* 0x000fc00000000000 */
        /* <DEDUP_REMOVED lines=14> */
.L_x_194:


//--------------------- .nv.global.init           --------------------------
	.section	.nv.global.init,"aw",@progbits
.nv.global.init:
	.type		$str$27,@object
	.size		$str$27,($str$28 - $str$27)
$str$27:
        /*0000*/ 	.byte	0x28, 0x61, 0x64, 0x64, 0x72, 0x65, 0x73, 0x73, 0x20, 0x26, 0x20, 0x6d, 0x61, 0x73, 0x6b, 0x29
        /*0010*/ 	.byte	0x20, 0x3d, 0x3d, 0x20, 0x30, 0x00
	.type		$str$28,@object
	.size		$str$28,($str$26 - $str$28)
$str$28:
        /*0016*/ 	.byte	0x2f, 0x74, 0x6d, 0x70, 0x2f, 0x63, 0x75, 0x74, 0x6c, 0x61, 0x73, 0x73, 0x5f, 0x73, 0x77, 0x65
        /*0026*/ 	.byte	0x65, 0x70, 0x5f, 0x73, 0x72, 0x63, 0x2f, 0x69, 0x6e, 0x63, 0x6c, 0x75, 0x64, 0x65, 0x2f, 0x63
        /*0036*/ 	.byte	0x75, 0x74, 0x65, 0x2f, 0x70, 0x6f, 0x69, 0x6e, 0x74, 0x65, 0x72, 0x5f, 0x66, 0x6c, 0x61, 0x67
        /*0046*/ 	.byte	0x67, 0x65, 0x64, 0x2e, 0x68, 0x70, 0x70, 0x00
	.type		$str$26,@object
	.size		$str$26,($str$25 - $str$26)
$str$26:
        /*004e*/ 	.byte	0x2f, 0x74, 0x6d, 0x70, 0x2f, 0x63, 0x75, 0x74, 0x6c, 0x61, 0x73, 0x73, 0x5f, 0x73, 0x77, 0x65
        /*005e*/ 	.byte	0x65, 0x70, 0x5f, 0x73, 0x72, 0x63, 0x2f, 0x69, 0x6e, 0x63, 0x6c, 0x75, 0x64, 0x65, 0x2f, 0x63
        /*006e*/ 	.byte	0x75, 0x74, 0x65, 0x2f, 0x61, 0x74, 0x6f, 0x6d, 0x2f, 0x63, 0x6f, 0x70, 0x79, 0x5f, 0x74, 0x72
        /*007e*/ 	.byte	0x61, 0x69, 0x74, 0x73, 0x5f, 0x73, 0x6d, 0x31, 0x30, 0x30, 0x2e, 0x68, 0x70, 0x70, 0x00
	.type		$str$25,@object
	.size		$str$25,(__unnamed_1 - $str$25)
$str$25:
        /*008d*/ 	.byte	0x28, 0x28, 0x75, 0x69, 0x6e, 0x74, 0x33, 0x32, 0x5f, 0x74, 0x28, 0x74, 0x68, 0x72, 0x65, 0x61
        /*009d*/ 	.byte	0x64, 0x49, 0x64, 0x78, 0x2e, 0x78, 0x29, 0x20, 0x2f, 0x20, 0x33, 0x32, 0x29, 0x20, 0x25, 0x20
        /*00ad*/ 	.byte	0x34, 0x29, 0x20, 0x3d, 0x3d, 0x20, 0x28, 0x28, 0x28, 0x74, 0x6d, 0x65, 0x6d, 0x5f, 0x61, 0x64
        /*00bd*/ 	.byte	0x64, 0x72, 0x20, 0x3e, 0x3e, 0x20, 0x31, 0x36, 0x29, 0x20, 0x2f, 0x20, 0x33, 0x32, 0x29, 0x20
        /*00cd*/ 	.byte	0x25, 0x20, 0x34, 0x29, 0x00
	.type		__unnamed_1,@object
	.size		__unnamed_1,(__unnamed_2 - __unnamed_1)
__unnamed_1:
        /*00d2*/ 	.byte	0x61, 0x75, 0x74, 0x6f, 0x20, 0x63, 0x75, 0x74, 0x65, 0x3a, 0x3a, 0x61, 0x73, 0x5f, 0x70, 0x6f
        /* <DEDUP_REMOVED lines=24> */
        /*0262*/ 	.byte	0x3a, 0x3a, 0x43, 0x3c, 0x34, 0x30, 0x39, 0x36, 0x3e, 0x3e, 0x3e, 0x3e, 0x5d, 0x00
	.type		__unnamed_2,@object
	.size		__unnamed_2,(__unnamed_3 - __unnamed_2)
__unnamed_2:
        /* <DEDUP_REMOVED lines=26> */
	.type		__unnamed_3,@object
	.size		__unnamed_3,(.L_3 - __unnamed_3)
__unnamed_3:
        /* <DEDUP_REMOVED lines=40> */
        /*068e*/ 	.byte	0x74, 0x65, 0x3a, 0x3a, 0x43, 0x3c, 0x30, 0x3e, 0x3e, 0x3e, 0x3e, 0x5d, 0x00
.L_3:


//--------------------- .nv.shared._ZN7cutlass13device_kernelINS_4gemm6kernel13GemmUniversalIN4cute5tupleIJiiiiEEENS1_10collective13CollectiveMmaINS1_35MainloopSm100TmaUmmaWarpSpecializedILi5ELi2ELi4ENS5_IJNS4_1CILi2EEESB_NSA_ILi1EEEEEEEENS5_IJNSA_ILi128EEENSA_ILi256EEENSA_ILi64EEEEEENS_12float_e4m3_tENS5_IJlSC_lEEESJ_SK_NS4_8TiledMMAINS4_8MMA_AtomIJNS4_10MMA_TraitsINS4_25SM100_MMA_F8F6F4_2x1SM_SSEJSJ_SJ_fSF_SG_NS4_17integral_constantINS4_4UMMA5MajorELSR_0EEESS_NSP_INSQ_7ScaleInELST_0EEESU_EEEEEENS4_6LayoutINS5_IJSC_SC_SC_EEENS5_IJNSA_ILi0EEESZ_SZ_EEEEENS5_IJNS4_10UnderscoreES12_S12_EEEEENS4_28SM100_TMA_2SM_LOAD_MULTICASTENS4_14ComposedLayoutINS4_7SwizzleILi2ELi4ELi3EEENS4_18smem_ptr_flag_bitsILi8EEENSX_INS5_IJNSA_ILi8EEESH_EEENS5_IJSH_SC_EEEEEEEvNS4_8identityENS4_18SM100_TMA_2SM_LOADES1F_vS1G_EENS_8epilogue10collective18CollectiveEpilogueINS1J_23Sm100TmaWarpSpecializedILi4ELi2ELi32ELb0ELb0EEEJNS5_IJSH_SG_SH_EEENS5_IJNSX_ISH_SC_EENSX_INS5_IJNSA_ILi32EEESB_EEENS5_IJSC_SF_EEEEEEEESJ_SK_SJ_SK_NS1J_6fusion15FusionCallbacksIS1N_NS1V_17LinearCombinationISJ_fSJ_fLNS_15FloatRoundStyleE2EEES1O_S1U_JEEENS4_5SM1004TMEM4LOAD26SM100_TMEM_LOAD_32dp32b32xENS4_13SM90_TMA_LOADENS16_INS17_ILi1ELi4ELi3EEES1A_NSX_INS5_IJS1B_S1Q_EEENS5_IJS1Q_SC_EEEEEEENS4_39AutoVectorizingCopyWithAssumedAlignmentILi128EEENS4_14SM90_TMA_STOREES2A_S2C_S2C_EEEvvEEEEvNT_6ParamsE --------------------------
	.section	.nv.shared._ZN7cutlass13device_kernelINS_4gemm6kernel13GemmUniversalIN4cute5tupleIJiiiiEEENS1_10collective13CollectiveMmaINS1_35MainloopSm100TmaUmmaWarpSpecializedILi5ELi2ELi4ENS5_IJNS4_1CILi2EEESB_NSA_ILi1EEEEEEEENS5_IJNSA_ILi128EEENSA_ILi256EEENSA_ILi64EEEEEENS_12float_e4m3_tENS5_IJlSC_lEEESJ_SK_NS4_8TiledMMAINS4_8MMA_AtomIJNS4_10MMA_TraitsINS4_25SM100_MMA_F8F6F4_2x1SM_SSEJSJ_SJ_fSF_SG_NS4_17integral_constantINS4_4UMMA5MajorELSR_0EEESS_NSP_INSQ_7ScaleInELST_0EEESU_EEEEEENS4_6LayoutINS5_IJSC_SC_SC_EEENS5_IJNSA_ILi0EEESZ_SZ_EEEEENS5_IJNS4_10UnderscoreES12_S12_EEEEENS4_28SM100_TMA_2SM_LOAD_MULTICASTENS4_14ComposedLayoutINS4_7SwizzleILi2ELi4ELi3EEENS4_18smem_ptr_flag_bitsILi8EEENSX_INS5_IJNSA_ILi8EEESH_EEENS5_IJSH_SC_EEEEEEEvNS4_8identityENS4_18SM100_TMA_2SM_LOADES1F_vS1G_EENS_8epilogue10collective18CollectiveEpilogueINS1J_23Sm100TmaWarpSpecializedILi4ELi2ELi32ELb0ELb0EEEJNS5_IJSH_SG_SH_EEENS5_IJNSX_ISH_SC_EENSX_INS5_IJNSA_ILi32EEESB_EEENS5_IJSC_SF_EEEEEEEESJ_SK_SJ_SK_NS1J_6fusion15FusionCallbacksIS1N_NS1V_17LinearCombinationISJ_fSJ_fLNS_15FloatRoundStyleE2EEES1O_S1U_JEEENS4_5SM1004TMEM4LOAD26SM100_TMEM_LOAD_32dp32b32xENS4_13SM90_TMA_LOADENS16_INS17_ILi1ELi4ELi3EEES1A_NSX_INS5_IJS1B_S1Q_EEENS5_IJS1Q_SC_EEEEEEENS4_39AutoVectorizingCopyWithAssumedAlignmentILi128EEENS4_14SM90_TMA_STOREES2A_S2C_S2C_EEEvvEEEEvNT_6ParamsE,"aw",@nobits
	.sectionflags	@""
	.align	16
	.zero		1024


//--------------------- .nv.shared.reserved.0     --------------------------
	.section	.nv.shared.reserved.0,"aw",@nobits
	.weak		__nv_reservedSMEM_offset_0_alias
	.size		__nv_reservedSMEM_offset_0_alias, 0, 64
	.other		__nv_reservedSMEM_offset_0_alias,@"STO_CUDA_RESERVED_SHARED STV_DEFAULT"
__nv_reservedSMEM_offset_0_alias:
	.zero		0
.nv.shared.reserved.0:
	.zero		64
	.weak		__nv_reservedSMEM_tcgen05_partition
	.type		__nv_reservedSMEM_tcgen05_partition,@object
	.size		__nv_reservedSMEM_tcgen05_partition,(.L_0 - __nv_reservedSMEM_tcgen05_partition)
__nv_reservedSMEM_tcgen05_partition:
	.zero		32
.L_0:


//--------------------- .nv.global                --------------------------
	.section	.nv.global,"aw",@nobits
.nv.global:
	.type		_ZN39_INTERNAL_e304792b_4_k_cu_f1e68698_92464cute1_E,@object
	.size		_ZN39_INTERNAL_e304792b_4_k_cu_f1e68698_92464cute1_E,(_ZN39_INTERNAL_e304792b_4_k_cu_f1e68698_92464cuda3std3__45__cpo6cbeginE - _ZN39_INTERNAL_e304792b_4_k_cu_f1e68698_92464cute1_E)
_ZN39_INTERNAL_e304792b_4_k_cu_f1e68698_92464cute1_E:
	.zero		1
	.type		_ZN39_INTERNAL_e304792b_4_k_cu_f1e68698_92464cuda3std3__45__cpo6cbeginE,@object
	.size		_ZN39_INTERNAL_e304792b_4_k_cu_f1e68698_92464cuda3std3__45__cpo6cbeginE,(_ZN39_INTERNAL_e304792b_4_k_cu_f1e68698_92464cuda3std3__48in_placeE - _ZN39_INTERNAL_e304792b_4_k_cu_f1e68698_92464cuda3std3__45__cpo6cbeginE)
_ZN39_INTERNAL_e304792b_4_k_cu_f1e68698_92464cuda3std3__45__cpo6cbeginE:
	.zero		1
	.type		_ZN39_INTERNAL_e304792b_4_k_cu_f1e68698_92464cuda3std3__48in_placeE,@object
	.size		_ZN39_INTERNAL_e304792b_4_k_cu_f1e68698_92464cuda3std3__48in_placeE,(_ZN39_INTERNAL_e304792b_4_k_cu_f1e68698_92464cuda3std6ranges3__45__cpo9iter_moveE - _ZN39_INTERNAL_e304792b_4_k_cu_f1e68698_92464cuda3std3__48in_placeE)
_ZN39_INTERNAL_e304792b_4_k_cu_f1e68698_92464cuda3std3__48in_placeE:
	.zero		1
	.type		_ZN39_INTERNAL_e304792b_4_k_cu_f1e68698_92464cuda3std6ranges3__45__cpo9iter_moveE,@object
	.size		_ZN39_INTERNAL_e304792b_4_k_cu_f1e68698_92464cuda3std6ranges3__45__cpo9iter_moveE,(_ZN39_INTERNAL_e304792b_4_k_cu_f1e68698_92464cuda3std3__45__cpo5beginE - _ZN39_INTERNAL_e304792b_4_k_cu_f1e68698_92464cuda3std6ranges3__45__cpo9iter_moveE)
_ZN39_INTERNAL_e304792b_4_k_cu_f1e68698_92464cuda3std6ranges3__45__cpo9iter_moveE:
	.zero		1
	.type		_ZN39_INTERNAL_e304792b_4_k_cu_f1e68698_92464cuda3std3__45__cpo5beginE,@object
	.size		_ZN39_INTERNAL_e304792b_4_k_cu_f1e68698_92464cuda3std3__45__cpo5beginE,(_ZN39_INTERNAL_e304792b_4_k_cu_f1e68698_92464cuda3std3__441_GLOBAL__N__e304792b_4_k_cu_f1e68698_92466ignoreE - _ZN39_INTERNAL_e304792b_4_k_cu_f1e68698_92464cuda3std3__45__cpo5beginE)
_ZN39_INTERNAL_e304792b_4_k_cu_f1e68698_92464cuda3std3__45__cpo5beginE:
	.zero		1
	.type		_ZN39_INTERNAL_e304792b_4_k_cu_f1e68698_92464cuda3std3__441_GLOBAL__N__e304792b_4_k_cu_f1e68698_92466ignoreE,@object
	.size		_ZN39_INTERNAL_e304792b_4_k_cu_f1e68698_92464cuda3std3__441_GLOBAL__N__e304792b_4_k_cu_f1e68698_92466ignoreE,(_ZN39_INTERNAL_e304792b_4_k_cu_f1e68698_92464cute7productE - _ZN39_INTERNAL_e304792b_4_k_cu_f1e68698_92464cuda3std3__441_GLOBAL__N__e304792b_4_k_cu_f1e68698_92466ignoreE)
_ZN39_INTERNAL_e304792b_4_k_cu_f1e68698_92464cuda3std3__441_GLOBAL__N__e304792b_4_k_cu_f1e68698_92466ignoreE:
	.zero		1
	.type		_ZN39_INTERNAL_e304792b_4_k_cu_f1e68698_92464cute7productE,@object
	.size		_ZN39_INTERNAL_e304792b_4_k_cu_f1e68698_92464cute7productE,(_ZN39_INTERNAL_e304792b_4_k_cu_f1e68698_92464cuda3std3__45__cpo3endE - _ZN39_INTERNAL_e304792b_4_k_cu_f1e68698_92464cute7productE)
_ZN39_INTERNAL_e304792b_4_k_cu_f1e68698_92464cute7productE:
	.zero		1
	.type		_ZN39_INTERNAL_e304792b_4_k_cu_f1e68698_92464cuda3std3__45__cpo3endE,@object
	.size		_ZN39_INTERNAL_e304792b_4_k_cu_f1e68698_92464cuda3std3__45__cpo3endE,(_ZN39_INTERNAL_e304792b_4_k_cu_f1e68698_92464cuda3std3__419piecewise_constructE - _ZN39_INTERNAL_e304792b_4_k_cu_f1e68698_92464cuda3std3__45__cpo3endE)
_ZN39_INTERNAL_e304792b_4_k_cu_f1e68698_92464cuda3std3__45__cpo3endE:
	.zero		1
	.type		_ZN39_INTERNAL_e304792b_4_k_cu_f1e68698_92464cuda3std3__419piecewise_constructE,@object
	.size		_ZN39_INTERNAL_e304792b_4_k_cu_f1e68698_92464cuda3std3__419piecewise_constructE,(_ZN39_INTERNAL_e304792b_4_k_cu_f1e68698_92464cuda3std3__45__cpo4cendE - _ZN39_INTERNAL_e304792b_4_k_cu_f1e68698_92464cuda3std3__419piecewise_constructE)
_ZN39_INTERNAL_e304792b_4_k_cu_f1e68698_92464cuda3std3__419piecewise_constructE:
	.zero		1
	.type		_ZN39_INTERNAL_e304792b_4_k_cu_f1e68698_92464cuda3std3__45__cpo4cendE,@object
	.size		_ZN39_INTERNAL_e304792b_4_k_cu_f1e68698_92464cuda3std3__45__cpo4cendE,(_ZN39_INTERNAL_e304792b_4_k_cu_f1e68698_92464cuda3std6ranges3__45__cpo4swapE - _ZN39_INTERNAL_e304792b_4_k_cu_f1e68698_92464cuda3std3__45__cpo4cendE)
_ZN39_INTERNAL_e304792b_4_k_cu_f1e68698_92464cuda3std3__45__cpo4cendE:
	.zero		1
	.type		_ZN39_INTERNAL_e304792b_4_k_cu_f1e68698_92464cuda3std6ranges3__45__cpo4swapE,@object
	.size		_ZN39_INTERNAL_e304792b_4_k_cu_f1e68698_92464cuda3std6ranges3__45__cpo4swapE,(.L_11 - _ZN39_INTERNAL_e304792b_4_k_cu_f1e68698_92464cuda3std6ranges3__45__cpo4swapE)
_ZN39_INTERNAL_e304792b_4_k_cu_f1e68698_92464cuda3std6ranges3__45__cpo4swapE:
	.zero		1
.L_11:


//--------------------- .nv.constant0._ZN7cutlass13device_kernelINS_4gemm6kernel13GemmUniversalIN4cute5tupleIJiiiiEEENS1_10collective13CollectiveMmaINS1_35MainloopSm100TmaUmmaWarpSpecializedILi5ELi2ELi4ENS5_IJNS4_1CILi2EEESB_NSA_ILi1EEEEEEEENS5_IJNSA_ILi128EEENSA_ILi256EEENSA_ILi64EEEEEENS_12float_e4m3_tENS5_IJlSC_lEEESJ_SK_NS4_8TiledMMAINS4_8MMA_AtomIJNS4_10MMA_TraitsINS4_25SM100_MMA_F8F6F4_2x1SM_SSEJSJ_SJ_fSF_SG_NS4_17integral_constantINS4_4UMMA5MajorELSR_0EEESS_NSP_INSQ_7ScaleInELST_0EEESU_EEEEEENS4_6LayoutINS5_IJSC_SC_SC_EEENS5_IJNSA_ILi0EEESZ_SZ_EEEEENS5_IJNS4_10UnderscoreES12_S12_EEEEENS4_28SM100_TMA_2SM_LOAD_MULTICASTENS4_14ComposedLayoutINS4_7SwizzleILi2ELi4ELi3EEENS4_18smem_ptr_flag_bitsILi8EEENSX_INS5_IJNSA_ILi8EEESH_EEENS5_IJSH_SC_EEEEEEEvNS4_8identityENS4_18SM100_TMA_2SM_LOADES1F_vS1G_EENS_8epilogue10collective18CollectiveEpilogueINS1J_23Sm100TmaWarpSpecializedILi4ELi2ELi32ELb0ELb0EEEJNS5_IJSH_SG_SH_EEENS5_IJNSX_ISH_SC_EENSX_INS5_IJNSA_ILi32EEESB_EEENS5_IJSC_SF_EEEEEEEESJ_SK_SJ_SK_NS1J_6fusion15FusionCallbacksIS1N_NS1V_17LinearCombinationISJ_fSJ_fLNS_15FloatRoundStyleE2EEES1O_S1U_JEEENS4_5SM1004TMEM4LOAD26SM100_TMEM_LOAD_32dp32b32xENS4_13SM90_TMA_LOADENS16_INS17_ILi1ELi4ELi3EEES1A_NSX_INS5_IJS1B_S1Q_EEENS5_IJS1Q_SC_EEEEEEENS4_39AutoVectorizingCopyWithAssumedAlignmentILi128EEENS4_14SM90_TMA_STOREES2A_S2C_S2C_EEEvvEEEEvNT_6ParamsE --------------------------
	.section	.nv.constant0._ZN7cutlass13device_kernelINS_4gemm6kernel13GemmUniversalIN4cute5tupleIJiiiiEEENS1_10collective13CollectiveMmaINS1_35MainloopSm100TmaUmmaWarpSpecializedILi5ELi2ELi4ENS5_IJNS4_1CILi2EEESB_NSA_ILi1EEEEEEEENS5_IJNSA_ILi128EEENSA_ILi256EEENSA_ILi64EEEEEENS_12float_e4m3_tENS5_IJlSC_lEEESJ_SK_NS4_8TiledMMAINS4_8MMA_AtomIJNS4_10MMA_TraitsINS4_25SM100_MMA_F8F6F4_2x1SM_SSEJSJ_SJ_fSF_SG_NS4_17integral_constantINS4_4UMMA5MajorELSR_0EEESS_NSP_INSQ_7ScaleInELST_0EEESU_EEEEEENS4_6LayoutINS5_IJSC_SC_SC_EEENS5_IJNSA_ILi0EEESZ_SZ_EEEEENS5_IJNS4_10UnderscoreES12_S12_EEEEENS4_28SM100_TMA_2SM_LOAD_MULTICASTENS4_14ComposedLayoutINS4_7SwizzleILi2ELi4ELi3EEENS4_18smem_ptr_flag_bitsILi8EEENSX_INS5_IJNSA_ILi8EEESH_EEENS5_IJSH_SC_EEEEEEEvNS4_8identityENS4_18SM100_TMA_2SM_LOADES1F_vS1G_EENS_8epilogue10collective18CollectiveEpilogueINS1J_23Sm100TmaWarpSpecializedILi4ELi2ELi32ELb0ELb0EEEJNS5_IJSH_SG_SH_EEENS5_IJNSX_ISH_SC_EENSX_INS5_IJNSA_ILi32EEESB_EEENS5_IJSC_SF_EEEEEEEESJ_SK_SJ_SK_NS1J_6fusion15FusionCallbacksIS1N_NS1V_17LinearCombinationISJ_fSJ_fLNS_15FloatRoundStyleE2EEES1O_S1U_JEEENS4_5SM1004TMEM4LOAD26SM100_TMEM_LOAD_32dp32b32xENS4_13SM90_TMA_LOADENS16_INS17_ILi1ELi4ELi3EEES1A_NSX_INS5_IJS1B_S1Q_EEENS5_IJS1Q_SC_EEEEEEENS4_39AutoVectorizingCopyWithAssumedAlignmentILi128EEENS4_14SM90_TMA_STOREES2A_S2C_S2C_EEEvvEEEEvNT_6ParamsE,"a",@progbits
	.sectionflags	@""
	.align	4
.nv.constant0._ZN7cutlass13device_kernelINS_4gemm6kernel13GemmUniversalIN4cute5tupleIJiiiiEEENS1_10collective13CollectiveMmaINS1_35MainloopSm100TmaUmmaWarpSpecializedILi5ELi2ELi4ENS5_IJNS4_1CILi2EEESB_NSA_ILi1EEEEEEEENS5_IJNSA_ILi128EEENSA_ILi256EEENSA_ILi64EEEEEENS_12float_e4m3_tENS5_IJlSC_lEEESJ_SK_NS4_8TiledMMAINS4_8MMA_AtomIJNS4_10MMA_TraitsINS4_25SM100_MMA_F8F6F4_2x1SM_SSEJSJ_SJ_fSF_SG_NS4_17integral_constantINS4_4UMMA5MajorELSR_0EEESS_NSP_INSQ_7ScaleInELST_0EEESU_EEEEEENS4_6LayoutINS5_IJSC_SC_SC_EEENS5_IJNSA_ILi0EEESZ_SZ_EEEEENS5_IJNS4_10UnderscoreES12_S12_EEEEENS4_28SM100_TMA_2SM_LOAD_MULTICASTENS4_14ComposedLayoutINS4_7SwizzleILi2ELi4ELi3EEENS4_18smem_ptr_flag_bitsILi8EEENSX_INS5_IJNSA_ILi8EEESH_EEENS5_IJSH_SC_EEEEEEEvNS4_8identityENS4_18SM100_TMA_2SM_LOADES1F_vS1G_EENS_8epilogue10collective18CollectiveEpilogueINS1J_23Sm100TmaWarpSpecializedILi4ELi2ELi32ELb0ELb0EEEJNS5_IJSH_SG_SH_EEENS5_IJNSX_ISH_SC_EENSX_INS5_IJNSA_ILi32EEESB_EEENS5_IJSC_SF_EEEEEEEESJ_SK_SJ_SK_NS1J_6fusion15FusionCallbacksIS1N_NS1V_17LinearCombinationISJ_fSJ_fLNS_15FloatRoundStyleE2EEES1O_S1U_JEEENS4_5SM1004TMEM4LOAD26SM100_TMEM_LOAD_32dp32b32xENS4_13SM90_TMA_LOADENS16_INS17_ILi1ELi4ELi3EEES1A_NSX_INS5_IJS1B_S1Q_EEENS5_IJS1Q_SC_EEEEEEENS4_39AutoVectorizingCopyWithAssumedAlignmentILi128EEENS4_14SM90_TMA_STOREES2A_S2C_S2C_EEEvvEEEEvNT_6ParamsE:
	.zero		2944


//--------------------- SYMBOLS --------------------------

	.type		.nv.reservedSmem.offset0,@object
	.size		.nv.reservedSmem.offset0,0x4
	.type		.nv.reservedSmem.cap,@object
	.size		.nv.reservedSmem.cap,0x4
	.type		__assertfail,@function
